	.target	sm_103a

	.elftype	@"ET_EXEC"


//--------------------- .note.nv.tkinfo           --------------------------
	.section	.note.nv.tkinfo,"",@"SHT_NOTE"
	.sectionflags	@"SHF_NOTE_NV_TKINFO"
	.tkinfo
        /*0018*/ 	.word	0x00000002
        /*0030*/ 	.string	""
        /*0030*/ 	.string	"ptxas"
        /*0030*/ 	.string	"Cuda compilation tools, release 13.0, V13.0.88"
        /*0030*/ 	.string	"Build cuda_13.0.r13.0/compiler.36424714_0"
        /*0030*/ 	.string	"-arch sm_103a -m 64 "



//--------------------- .note.nv.cuinfo           --------------------------
	.section	.note.nv.cuinfo,"",@"SHT_NOTE"
	.sectionflags	@"SHF_NOTE_NV_CUINFO"
        /*0018*/ 	.short	0x0002
        /*001a*/ 	.short	0x0067
        /*001c*/ 	.short	0x0082
	.zero		2


//--------------------- .nv.info                  --------------------------
	.section	.nv.info,"",@"SHT_CUDA_INFO"
	.align	4


	//----- nvinfo : EIATTR_REGCOUNT
	.align		4
        /*0000*/ 	.byte	0x04, 0x2f
        /*0002*/ 	.short	(.L_12 - .L_11)
	.align		4
.L_11:
        /*0004*/ 	.word	index@(_ZN7cutlass13device_kernelIN5flash11enable_sm90INS1_16FlashAttnFwdSm90INS1_25CollectiveMainloopFwdSm90ILi2EN4cute5tupleIJNS5_1CILi1EEES8_S8_EEENS6_IJNS7_ILi128EEENS7_ILi112EEENS7_ILi192EEEEEELi192ENS_6half_tEfNS_4arch4Sm90ELb1ELb0ELb1ELb1ELb0ELb1ELb0ELb1ELb1ELb0ELb0ELb0EEENS1_21CollectiveEpilogueFwdINS6_IJSA_SC_SB_EEES9_SE_SG_Li256ELb1ELb0ELb0ELb0EEENS1_36VarlenDynamicPersistentTileSchedulerILi128ELi112ELi256ELi32ELb0ELb0ELb1ELb1ELb1ELb1EEEEEEEEEvNT_6ParamsE)
        /*0008*/ 	.word	0x00000004


	//----- nvinfo : EIATTR_FRAME_SIZE
	.align		4
.L_12:
        /*000c*/ 	.byte	0x04, 0x11
        /*000e*/ 	.short	(.L_14 - .L_13)
	.align		4
.L_13:
        /*0010*/ 	.word	index@(_ZN7cutlass13device_kernelIN5flash11enable_sm90INS1_16FlashAttnFwdSm90INS1_25CollectiveMainloopFwdSm90ILi2EN4cute5tupleIJNS5_1CILi1EEES8_S8_EEENS6_IJNS7_ILi128EEENS7_ILi112EEENS7_ILi192EEEEEELi192ENS_6half_tEfNS_4arch4Sm90ELb1ELb0ELb1ELb1ELb0ELb1ELb0ELb1ELb1ELb0ELb0ELb0EEENS1_21CollectiveEpilogueFwdINS6_IJSA_SC_SB_EEES9_SE_SG_Li256ELb1ELb0ELb0ELb0EEENS1_36VarlenDynamicPersistentTileSchedulerILi128ELi112ELi256ELi32ELb0ELb0ELb1ELb1ELb1ELb1EEEEEEEEEvNT_6ParamsE)
        /*0014*/ 	.word	0x00000000


	//----- nvinfo : EIATTR_REGCOUNT
	.align		4
.L_14:
        /*0018*/ 	.byte	0x04, 0x2f
        /*001a*/ 	.short	(.L_16 - .L_15)
	.align		4
.L_15:
        /*001c*/ 	.word	index@(_ZN7cutlass13device_kernelIN5flash11enable_sm90INS1_16FlashAttnFwdSm90INS1_25CollectiveMainloopFwdSm90ILi2EN4cute5tupleIJNS5_1CILi1EEES8_S8_EEENS6_IJNS7_ILi128EEENS7_ILi112EEENS7_ILi192EEEEEELi192ENS_6half_tEfNS_4arch4Sm90ELb1ELb0ELb1ELb1ELb0ELb0ELb0ELb1ELb1ELb0ELb0ELb0EEENS1_21CollectiveEpilogueFwdINS6_IJSA_SC_SB_EEES9_SE_SG_Li256ELb1ELb0ELb0ELb0EEENS1_36VarlenDynamicPersistentTileSchedulerILi128ELi112ELi256ELi32ELb0ELb0ELb1ELb1ELb1ELb1EEEEEEEEEvNT_6ParamsE)
        /*0020*/ 	.word	0x00000004


	//----- nvinfo : EIATTR_FRAME_SIZE
	.align		4
.L_16:
        /*0024*/ 	.byte	0x04, 0x11
        /*0026*/ 	.short	(.L_18 - .L_17)
	.align		4
.L_17:
        /*0028*/ 	.word	index@(_ZN7cutlass13device_kernelIN5flash11enable_sm90INS1_16FlashAttnFwdSm90INS1_25CollectiveMainloopFwdSm90ILi2EN4cute5tupleIJNS5_1CILi1EEES8_S8_EEENS6_IJNS7_ILi128EEENS7_ILi112EEENS7_ILi192EEEEEELi192ENS_6half_tEfNS_4arch4Sm90ELb1ELb0ELb1ELb1ELb0ELb0ELb0ELb1ELb1ELb0ELb0ELb0EEENS1_21CollectiveEpilogueFwdINS6_IJSA_SC_SB_EEES9_SE_SG_Li256ELb1ELb0ELb0ELb0EEENS1_36VarlenDynamicPersistentTileSchedulerILi128ELi112ELi256ELi32ELb0ELb0ELb1ELb1ELb1ELb1EEEEEEEEEvNT_6ParamsE)
        /*002c*/ 	.word	0x00000000


	//----- nvinfo : EIATTR_REGCOUNT
	.align		4
.L_18:
        /*0030*/ 	.byte	0x04, 0x2f
        /*0032*/ 	.short	(.L_20 - .L_19)
	.align		4
.L_19:
        /*0034*/ 	.word	index@(_ZN7cutlass13device_kernelIN5flash11enable_sm90INS1_16FlashAttnFwdSm90INS1_25CollectiveMainloopFwdSm90ILi2EN4cute5tupleIJNS5_1CILi1EEES8_S8_EEENS6_IJNS7_ILi128EEENS7_ILi112EEENS7_ILi192EEEEEELi192ENS_6half_tEfNS_4arch4Sm90ELb1ELb0ELb1ELb0ELb0ELb0ELb0ELb1ELb1ELb0ELb0ELb0EEENS1_21CollectiveEpilogueFwdINS6_IJSA_SC_SB_EEES9_SE_SG_Li256ELb0ELb0ELb0ELb0EEENS1_30DynamicPersistentTileSchedulerILi256ELi32ELb0ELb0ELb1EEEEEEEEEvNT_6ParamsE)
        /*0038*/ 	.word	0x00000004


	//----- nvinfo : EIATTR_FRAME_SIZE
	.align		4
.L_20:
        /*003c*/ 	.byte	0x04, 0x11
        /*003e*/ 	.short	(.L_22 - .L_21)
	.align		4
.L_21:
        /*0040*/ 	.word	index@(_ZN7cutlass13device_kernelIN5flash11enable_sm90INS1_16FlashAttnFwdSm90INS1_25CollectiveMainloopFwdSm90ILi2EN4cute5tupleIJNS5_1CILi1EEES8_S8_EEENS6_IJNS7_ILi128EEENS7_ILi112EEENS7_ILi192EEEEEELi192ENS_6half_tEfNS_4arch4Sm90ELb1ELb0ELb1ELb0ELb0ELb0ELb0ELb1ELb1ELb0ELb0ELb0EEENS1_21CollectiveEpilogueFwdINS6_IJSA_SC_SB_EEES9_SE_SG_Li256ELb0ELb0ELb0ELb0EEENS1_30DynamicPersistentTileSchedulerILi256ELi32ELb0ELb0ELb1EEEEEEEEEvNT_6ParamsE)
        /*0044*/ 	.word	0x00000000


	//----- nvinfo : EIATTR_REGCOUNT
	.align		4
.L_22:
        /*0048*/ 	.byte	0x04, 0x2f
        /*004a*/ 	.short	(.L_24 - .L_23)
	.align		4
.L_23:
        /*004c*/ 	.word	index@(_ZN7cutlass13device_kernelIN5flash11enable_sm90INS1_16FlashAttnFwdSm90INS1_25CollectiveMainloopFwdSm90ILi2EN4cute5tupleIJNS5_1CILi1EEES8_S8_EEENS6_IJNS7_ILi128EEENS7_ILi96EEENS7_ILi192EEEEEELi192ENS_6half_tEfNS_4arch4Sm90ELb0ELb1ELb1ELb1ELb0ELb1ELb0ELb1ELb1ELb0ELb0ELb0EEENS1_21CollectiveEpilogueFwdINS6_IJSA_SC_SB_EEES9_SE_SG_Li256ELb1ELb0ELb0ELb0EEENS1_36VarlenDynamicPersistentTileSchedulerILi128ELi96ELi256ELi32ELb0ELb0ELb1ELb1ELb0ELb1EEEEEEEEEvNT_6ParamsE)
        /*0050*/ 	.word	0x00000004


	//----- nvinfo : EIATTR_FRAME_SIZE
	.align		4
.L_24:
        /*0054*/ 	.byte	0x04, 0x11
        /*0056*/ 	.short	(.L_26 - .L_25)
	.align		4
.L_25:
        /*0058*/ 	.word	index@(_ZN7cutlass13device_kernelIN5flash11enable_sm90INS1_16FlashAttnFwdSm90INS1_25CollectiveMainloopFwdSm90ILi2EN4cute5tupleIJNS5_1CILi1EEES8_S8_EEENS6_IJNS7_ILi128EEENS7_ILi96EEENS7_ILi192EEEEEELi192ENS_6half_tEfNS_4arch4Sm90ELb0ELb1ELb1ELb1ELb0ELb1ELb0ELb1ELb1ELb0ELb0ELb0EEENS1_21CollectiveEpilogueFwdINS6_IJSA_SC_SB_EEES9_SE_SG_Li256ELb1ELb0ELb0ELb0EEENS1_36VarlenDynamicPersistentTileSchedulerILi128ELi96ELi256ELi32ELb0ELb0ELb1ELb1ELb0ELb1EEEEEEEEEvNT_6ParamsE)
        /*005c*/ 	.word	0x00000000


	//----- nvinfo : EIATTR_REGCOUNT
	.align		4
.L_26:
        /*0060*/ 	.byte	0x04, 0x2f
        /*0062*/ 	.short	(.L_28 - .L_27)
	.align		4
.L_27:
        /*0064*/ 	.word	index@(_ZN7cutlass13device_kernelIN5flash11enable_sm90INS1_16FlashAttnFwdSm90INS1_25CollectiveMainloopFwdSm90ILi2EN4cute5tupleIJNS5_1CILi1EEES8_S8_EEENS6_IJNS7_ILi128EEENS7_ILi96EEENS7_ILi192EEEEEELi192ENS_6half_tEfNS_4arch4Sm90ELb0ELb1ELb1ELb1ELb0ELb0ELb0ELb1ELb1ELb0ELb0ELb0EEENS1_21CollectiveEpilogueFwdINS6_IJSA_SC_SB_EEES9_SE_SG_Li256ELb1ELb0ELb0ELb0EEENS1_36VarlenDynamicPersistentTileSchedulerILi128ELi96ELi256ELi32ELb0ELb0ELb1ELb1ELb0ELb1EEEEEEEEEvNT_6ParamsE)
        /*0068*/ 	.word	0x00000004


	//----- nvinfo : EIATTR_FRAME_SIZE
	.align		4
.L_28:
        /*006c*/ 	.byte	0x04, 0x11
        /*006e*/ 	.short	(.L_30 - .L_29)
	.align		4
.L_29:
        /*0070*/ 	.word	index@(_ZN7cutlass13device_kernelIN5flash11enable_sm90INS1_16FlashAttnFwdSm90INS1_25CollectiveMainloopFwdSm90ILi2EN4cute5tupleIJNS5_1CILi1EEES8_S8_EEENS6_IJNS7_ILi128EEENS7_ILi96EEENS7_ILi192EEEEEELi192ENS_6half_tEfNS_4arch4Sm90ELb0ELb1ELb1ELb1ELb0ELb0ELb0ELb1ELb1ELb0ELb0ELb0EEENS1_21CollectiveEpilogueFwdINS6_IJSA_SC_SB_EEES9_SE_SG_Li256ELb1ELb0ELb0ELb0EEENS1_36VarlenDynamicPersistentTileSchedulerILi128ELi96ELi256ELi32ELb0ELb0ELb1ELb1ELb0ELb1EEEEEEEEEvNT_6ParamsE)
        /*0074*/ 	.word	0x00000000


	//----- nvinfo : EIATTR_REGCOUNT
	.align		4
.L_30:
        /*0078*/ 	.byte	0x04, 0x2f
        /*007a*/ 	.short	(.L_32 - .L_31)
	.align		4
.L_31:
        /*007c*/ 	.word	index@(_ZN7cutlass13device_kernelIN5flash11enable_sm90INS1_16FlashAttnFwdSm90INS1_25CollectiveMainloopFwdSm90ILi2EN4cute5tupleIJNS5_1CILi1EEES8_S8_EEENS6_IJNS7_ILi128EEENS7_ILi96EEENS7_ILi192EEEEEELi192ENS_6half_tEfNS_4arch4Sm90ELb0ELb1ELb1ELb0ELb0ELb0ELb0ELb1ELb1ELb0ELb0ELb0EEENS1_21CollectiveEpilogueFwdINS6_IJSA_SC_SB_EEES9_SE_SG_Li256ELb0ELb0ELb0ELb0EEENS1_30DynamicPersistentTileSchedulerILi256ELi32ELb0ELb0ELb1EEEEEEEEEvNT_6ParamsE)
        /*0080*/ 	.word	0x00000004


	//----- nvinfo : EIATTR_FRAME_SIZE
	.align		4
.L_32:
        /*0084*/ 	.byte	0x04, 0x11
        /*0086*/ 	.short	(.L_34 - .L_33)
	.align		4
.L_33:
        /*0088*/ 	.word	index@(_ZN7cutlass13device_kernelIN5flash11enable_sm90INS1_16FlashAttnFwdSm90INS1_25CollectiveMainloopFwdSm90ILi2EN4cute5tupleIJNS5_1CILi1EEES8_S8_EEENS6_IJNS7_ILi128EEENS7_ILi96EEENS7_ILi192EEEEEELi192ENS_6half_tEfNS_4arch4Sm90ELb0ELb1ELb1ELb0ELb0ELb0ELb0ELb1ELb1ELb0ELb0ELb0EEENS1_21CollectiveEpilogueFwdINS6_IJSA_SC_SB_EEES9_SE_SG_Li256ELb0ELb0ELb0ELb0EEENS1_30DynamicPersistentTileSchedulerILi256ELi32ELb0ELb0ELb1EEEEEEEEEvNT_6ParamsE)
        /*008c*/ 	.word	0x00000000


	//----- nvinfo : EIATTR_REGCOUNT
	.align		4
.L_34:
        /*0090*/ 	.byte	0x04, 0x2f
        /*0092*/ 	.short	(.L_36 - .L_35)
	.align		4
.L_35:
        /*0094*/ 	.word	index@(_ZN7cutlass13device_kernelIN5flash11enable_sm90INS1_16FlashAttnFwdSm90INS1_25CollectiveMainloopFwdSm90ILi2EN4cute5tupleIJNS5_1CILi1EEES8_S8_EEENS6_IJNS7_ILi128EEENS7_ILi112EEENS7_ILi192EEEEEELi192ENS_6half_tEfNS_4arch4Sm90ELb0ELb0ELb1ELb1ELb0ELb1ELb0ELb1ELb1ELb0ELb0ELb0EEENS1_21CollectiveEpilogueFwdINS6_IJSA_SC_SB_EEES9_SE_SG_Li256ELb1ELb0ELb0ELb0EEENS1_36VarlenDynamicPersistentTileSchedulerILi128ELi112ELi256ELi32ELb0ELb0ELb1ELb0ELb1ELb1EEEEEEEEEvNT_6ParamsE)
        /*0098*/ 	.word	0x00000004


	//----- nvinfo : EIATTR_FRAME_SIZE
	.align		4
.L_36:
        /*009c*/ 	.byte	0x04, 0x11
        /*009e*/ 	.short	(.L_38 - .L_37)
	.align		4
.L_37:
        /*00a0*/ 	.word	index@(_ZN7cutlass13device_kernelIN5flash11enable_sm90INS1_16FlashAttnFwdSm90INS1_25CollectiveMainloopFwdSm90ILi2EN4cute5tupleIJNS5_1CILi1EEES8_S8_EEENS6_IJNS7_ILi128EEENS7_ILi112EEENS7_ILi192EEEEEELi192ENS_6half_tEfNS_4arch4Sm90ELb0ELb0ELb1ELb1ELb0ELb1ELb0ELb1ELb1ELb0ELb0ELb0EEENS1_21CollectiveEpilogueFwdINS6_IJSA_SC_SB_EEES9_SE_SG_Li256ELb1ELb0ELb0ELb0EEENS1_36VarlenDynamicPersistentTileSchedulerILi128ELi112ELi256ELi32ELb0ELb0ELb1ELb0ELb1ELb1EEEEEEEEEvNT_6ParamsE)
        /*00a4*/ 	.word	0x00000000


	//----- nvinfo : EIATTR_REGCOUNT
	.align		4
.L_38:
        /*00a8*/ 	.byte	0x04, 0x2f
        /*00aa*/ 	.short	(.L_40 - .L_39)
	.align		4
.L_39:
        /*00ac*/ 	.word	index@(_ZN7cutlass13device_kernelIN5flash11enable_sm90INS1_16FlashAttnFwdSm90INS1_25CollectiveMainloopFwdSm90ILi2EN4cute5tupleIJNS5_1CILi1EEES8_S8_EEENS6_IJNS7_ILi128EEENS7_ILi112EEENS7_ILi192EEEEEELi192ENS_6half_tEfNS_4arch4Sm90ELb0ELb0ELb1ELb1ELb0ELb0ELb0ELb1ELb1ELb0ELb0ELb0EEENS1_21CollectiveEpilogueFwdINS6_IJSA_SC_SB_EEES9_SE_SG_Li256ELb1ELb0ELb0ELb0EEENS1_36VarlenDynamicPersistentTileSchedulerILi128ELi112ELi256ELi32ELb0ELb0ELb1ELb0ELb1ELb1EEEEEEEEEvNT_6ParamsE)
        /*00b0*/ 	.word	0x00000004


	//----- nvinfo : EIATTR_FRAME_SIZE
	.align		4
.L_40:
        /*00b4*/ 	.byte	0x04, 0x11
        /*00b6*/ 	.short	(.L_42 - .L_41)
	.align		4
.L_41:
        /*00b8*/ 	.word	index@(_ZN7cutlass13device_kernelIN5flash11enable_sm90INS1_16FlashAttnFwdSm90INS1_25CollectiveMainloopFwdSm90ILi2EN4cute5tupleIJNS5_1CILi1EEES8_S8_EEENS6_IJNS7_ILi128EEENS7_ILi112EEENS7_ILi192EEEEEELi192ENS_6half_tEfNS_4arch4Sm90ELb0ELb0ELb1ELb1ELb0ELb0ELb0ELb1ELb1ELb0ELb0ELb0EEENS1_21CollectiveEpilogueFwdINS6_IJSA_SC_SB_EEES9_SE_SG_Li256ELb1ELb0ELb0ELb0EEENS1_36VarlenDynamicPersistentTileSchedulerILi128ELi112ELi256ELi32ELb0ELb0ELb1ELb0ELb1ELb1EEEEEEEEEvNT_6ParamsE)
        /*00bc*/ 	.word	0x00000000


	//----- nvinfo : EIATTR_REGCOUNT
	.align		4
.L_42:
        /*00c0*/ 	.byte	0x04, 0x2f
        /*00c2*/ 	.short	(.L_44 - .L_43)
	.align		4
.L_43:
        /*00c4*/ 	.word	index@(_ZN7cutlass13device_kernelIN5flash11enable_sm90INS1_16FlashAttnFwdSm90INS1_25CollectiveMainloopFwdSm90ILi2EN4cute5tupleIJNS5_1CILi2EEENS7_ILi1EEES9_EEENS6_IJNS7_ILi128EEENS7_ILi112EEENS7_ILi192EEEEEELi192ENS_6half_tEfNS_4arch4Sm90ELb0ELb0ELb1ELb0ELb0ELb0ELb0ELb1ELb1ELb0ELb0ELb0EEENS1_21CollectiveEpilogueFwdINS6_IJSB_SD_SC_EEESA_SF_SH_Li256ELb0ELb0ELb0ELb0EEENS1_29StaticPersistentTileSchedulerILb0EEEEEEEEEvNT_6ParamsE)
        /*00c8*/ 	.word	0x00000004


	//----- nvinfo : EIATTR_FRAME_SIZE
	.align		4
.L_44:
        /*00cc*/ 	.byte	0x04, 0x11
        /*00ce*/ 	.short	(.L_46 - .L_45)
	.align		4
.L_45:
        /*00d0*/ 	.word	index@(_ZN7cutlass13device_kernelIN5flash11enable_sm90INS1_16FlashAttnFwdSm90INS1_25CollectiveMainloopFwdSm90ILi2EN4cute5tupleIJNS5_1CILi2EEENS7_ILi1EEES9_EEENS6_IJNS7_ILi128EEENS7_ILi112EEENS7_ILi192EEEEEELi192ENS_6half_tEfNS_4arch4Sm90ELb0ELb0ELb1ELb0ELb0ELb0ELb0ELb1ELb1ELb0ELb0ELb0EEENS1_21CollectiveEpilogueFwdINS6_IJSB_SD_SC_EEESA_SF_SH_Li256ELb0ELb0ELb0ELb0EEENS1_29StaticPersistentTileSchedulerILb0EEEEEEEEEvNT_6ParamsE)
        /*00d4*/ 	.word	0x00000000


	//----- nvinfo : EIATTR_REGCOUNT
	.align		4
.L_46:
        /*00d8*/ 	.byte	0x04, 0x2f
        /*00da*/ 	.short	(.L_48 - .L_47)
	.align		4
.L_47:
        /*00dc*/ 	.word	index@(_ZN7cutlass13device_kernelIN5flash11enable_sm90INS1_16FlashAttnFwdSm90INS1_25CollectiveMainloopFwdSm90ILi2EN4cute5tupleIJNS5_1CILi1EEES8_S8_EEENS6_IJNS7_ILi128EEENS7_ILi112EEENS7_ILi192EEEEEELi192ENS_6half_tEfNS_4arch4Sm90ELb0ELb0ELb1ELb0ELb0ELb0ELb0ELb1ELb1ELb0ELb0ELb0EEENS1_21CollectiveEpilogueFwdINS6_IJSA_SC_SB_EEES9_SE_SG_Li256ELb0ELb0ELb0ELb0EEENS1_29StaticPersistentTileSchedulerILb0EEEEEEEEEvNT_6ParamsE)
        /*00e0*/ 	.word	0x00000004


	//----- nvinfo : EIATTR_FRAME_SIZE
	.align		4
.L_48:
        /*00e4*/ 	.byte	0x04, 0x11
        /*00e6*/ 	.short	(.L_50 - .L_49)
	.align		4
.L_49:
        /*00e8*/ 	.word	index@(_ZN7cutlass13device_kernelIN5flash11enable_sm90INS1_16FlashAttnFwdSm90INS1_25CollectiveMainloopFwdSm90ILi2EN4cute5tupleIJNS5_1CILi1EEES8_S8_EEENS6_IJNS7_ILi128EEENS7_ILi112EEENS7_ILi192EEEEEELi192ENS_6half_tEfNS_4arch4Sm90ELb0ELb0ELb1ELb0ELb0ELb0ELb0ELb1ELb1ELb0ELb0ELb0EEENS1_21CollectiveEpilogueFwdINS6_IJSA_SC_SB_EEES9_SE_SG_Li256ELb0ELb0ELb0ELb0EEENS1_29StaticPersistentTileSchedulerILb0EEEEEEEEEvNT_6ParamsE)
        /*00ec*/ 	.word	0x00000000


	//----- nvinfo : EIATTR_MIN_STACK_SIZE
	.align		4
.L_50:
        /*00f0*/ 	.byte	0x04, 0x12
        /*00f2*/ 	.short	(.L_52 - .L_51)
	.align		4
.L_51:
        /*00f4*/ 	.word	index@(_ZN7cutlass13device_kernelIN5flash11enable_sm90INS1_16FlashAttnFwdSm90INS1_25CollectiveMainloopFwdSm90ILi2EN4cute5tupleIJNS5_1CILi1EEES8_S8_EEENS6_IJNS7_ILi128EEENS7_ILi112EEENS7_ILi192EEEEEELi192ENS_6half_tEfNS_4arch4Sm90ELb0ELb0ELb1ELb0ELb0ELb0ELb0ELb1ELb1ELb0ELb0ELb0EEENS1_21CollectiveEpilogueFwdINS6_IJSA_SC_SB_EEES9_SE_SG_Li256ELb0ELb0ELb0ELb0EEENS1_29StaticPersistentTileSchedulerILb0EEEEEEEEEvNT_6ParamsE)
        /*00f8*/ 	.word	0x00000000


	//----- nvinfo : EIATTR_MIN_STACK_SIZE
	.align		4
.L_52:
        /*00fc*/ 	.byte	0x04, 0x12
        /*00fe*/ 	.short	(.L_54 - .L_53)
	.align		4
.L_53:
        /*0100*/ 	.word	index@(_ZN7cutlass13device_kernelIN5flash11enable_sm90INS1_16FlashAttnFwdSm90INS1_25CollectiveMainloopFwdSm90ILi2EN4cute5tupleIJNS5_1CILi2EEENS7_ILi1EEES9_EEENS6_IJNS7_ILi128EEENS7_ILi112EEENS7_ILi192EEEEEELi192ENS_6half_tEfNS_4arch4Sm90ELb0ELb0ELb1ELb0ELb0ELb0ELb0ELb1ELb1ELb0ELb0ELb0EEENS1_21CollectiveEpilogueFwdINS6_IJSB_SD_SC_EEESA_SF_SH_Li256ELb0ELb0ELb0ELb0EEENS1_29StaticPersistentTileSchedulerILb0EEEEEEEEEvNT_6ParamsE)
        /*0104*/ 	.word	0x00000000


	//----- nvinfo : EIATTR_MIN_STACK_SIZE
	.align		4
.L_54:
        /*0108*/ 	.byte	0x04, 0x12
        /*010a*/ 	.short	(.L_56 - .L_55)
	.align		4
.L_55:
        /*010c*/ 	.word	index@(_ZN7cutlass13device_kernelIN5flash11enable_sm90INS1_16FlashAttnFwdSm90INS1_25CollectiveMainloopFwdSm90ILi2EN4cute5tupleIJNS5_1CILi1EEES8_S8_EEENS6_IJNS7_ILi128EEENS7_ILi112EEENS7_ILi192EEEEEELi192ENS_6half_tEfNS_4arch4Sm90ELb0ELb0ELb1ELb1ELb0ELb0ELb0ELb1ELb1ELb0ELb0ELb0EEENS1_21CollectiveEpilogueFwdINS6_IJSA_SC_SB_EEES9_SE_SG_Li256ELb1ELb0ELb0ELb0EEENS1_36VarlenDynamicPersistentTileSchedulerILi128ELi112ELi256ELi32ELb0ELb0ELb1ELb0ELb1ELb1EEEEEEEEEvNT_6ParamsE)
        /*0110*/ 	.word	0x00000000


	//----- nvinfo : EIATTR_MIN_STACK_SIZE
	.align		4
.L_56:
        /*0114*/ 	.byte	0x04, 0x12
        /*0116*/ 	.short	(.L_58 - .L_57)
	.align		4
.L_57:
        /*0118*/ 	.word	index@(_ZN7cutlass13device_kernelIN5flash11enable_sm90INS1_16FlashAttnFwdSm90INS1_25CollectiveMainloopFwdSm90ILi2EN4cute5tupleIJNS5_1CILi1EEES8_S8_EEENS6_IJNS7_ILi128EEENS7_ILi112EEENS7_ILi192EEEEEELi192ENS_6half_tEfNS_4arch4Sm90ELb0ELb0ELb1ELb1ELb0ELb1ELb0ELb1ELb1ELb0ELb0ELb0EEENS1_21CollectiveEpilogueFwdINS6_IJSA_SC_SB_EEES9_SE_SG_Li256ELb1ELb0ELb0ELb0EEENS1_36VarlenDynamicPersistentTileSchedulerILi128ELi112ELi256ELi32ELb0ELb0ELb1ELb0ELb1ELb1EEEEEEEEEvNT_6ParamsE)
        /*011c*/ 	.word	0x00000000


	//----- nvinfo : EIATTR_MIN_STACK_SIZE
	.align		4
.L_58:
        /*0120*/ 	.byte	0x04, 0x12
        /*0122*/ 	.short	(.L_60 - .L_59)
	.align		4
.L_59:
        /*0124*/ 	.word	index@(_ZN7cutlass13device_kernelIN5flash11enable_sm90INS1_16FlashAttnFwdSm90INS1_25CollectiveMainloopFwdSm90ILi2EN4cute5tupleIJNS5_1CILi1EEES8_S8_EEENS6_IJNS7_ILi128EEENS7_ILi96EEENS7_ILi192EEEEEELi192ENS_6half_tEfNS_4arch4Sm90ELb0ELb1ELb1ELb0ELb0ELb0ELb0ELb1ELb1ELb0ELb0ELb0EEENS1_21CollectiveEpilogueFwdINS6_IJSA_SC_SB_EEES9_SE_SG_Li256ELb0ELb0ELb0ELb0EEENS1_30DynamicPersistentTileSchedulerILi256ELi32ELb0ELb0ELb1EEEEEEEEEvNT_6ParamsE)
        /*0128*/ 	.word	0x00000000


	//----- nvinfo : EIATTR_MIN_STACK_SIZE
	.align		4
.L_60:
        /*012c*/ 	.byte	0x04, 0x12
        /*012e*/ 	.short	(.L_62 - .L_61)
	.align		4
.L_61:
        /*0130*/ 	.word	index@(_ZN7cutlass13device_kernelIN5flash11enable_sm90INS1_16FlashAttnFwdSm90INS1_25CollectiveMainloopFwdSm90ILi2EN4cute5tupleIJNS5_1CILi1EEES8_S8_EEENS6_IJNS7_ILi128EEENS7_ILi96EEENS7_ILi192EEEEEELi192ENS_6half_tEfNS_4arch4Sm90ELb0ELb1ELb1ELb1ELb0ELb0ELb0ELb1ELb1ELb0ELb0ELb0EEENS1_21CollectiveEpilogueFwdINS6_IJSA_SC_SB_EEES9_SE_SG_Li256ELb1ELb0ELb0ELb0EEENS1_36VarlenDynamicPersistentTileSchedulerILi128ELi96ELi256ELi32ELb0ELb0ELb1ELb1ELb0ELb1EEEEEEEEEvNT_6ParamsE)
        /*0134*/ 	.word	0x00000000


	//----- nvinfo : EIATTR_MIN_STACK_SIZE
	.align		4
.L_62:
        /*0138*/ 	.byte	0x04, 0x12
        /*013a*/ 	.short	(.L_64 - .L_63)
	.align		4
.L_63:
        /*013c*/ 	.word	index@(_ZN7cutlass13device_kernelIN5flash11enable_sm90INS1_16FlashAttnFwdSm90INS1_25CollectiveMainloopFwdSm90ILi2EN4cute5tupleIJNS5_1CILi1EEES8_S8_EEENS6_IJNS7_ILi128EEENS7_ILi96EEENS7_ILi192EEEEEELi192ENS_6half_tEfNS_4arch4Sm90ELb0ELb1ELb1ELb1ELb0ELb1ELb0ELb1ELb1ELb0ELb0ELb0EEENS1_21CollectiveEpilogueFwdINS6_IJSA_SC_SB_EEES9_SE_SG_Li256ELb1ELb0ELb0ELb0EEENS1_36VarlenDynamicPersistentTileSchedulerILi128ELi96ELi256ELi32ELb0ELb0ELb1ELb1ELb0ELb1EEEEEEEEEvNT_6ParamsE)
        /*0140*/ 	.word	0x00000000


	//----- nvinfo : EIATTR_MIN_STACK_SIZE
	.align		4
.L_64:
        /*0144*/ 	.byte	0x04, 0x12
        /*0146*/ 	.short	(.L_66 - .L_65)
	.align		4
.L_65:
        /*0148*/ 	.word	index@(_ZN7cutlass13device_kernelIN5flash11enable_sm90INS1_16FlashAttnFwdSm90INS1_25CollectiveMainloopFwdSm90ILi2EN4cute5tupleIJNS5_1CILi1EEES8_S8_EEENS6_IJNS7_ILi128EEENS7_ILi112EEENS7_ILi192EEEEEELi192ENS_6half_tEfNS_4arch4Sm90ELb1ELb0ELb1ELb0ELb0ELb0ELb0ELb1ELb1ELb0ELb0ELb0EEENS1_21CollectiveEpilogueFwdINS6_IJSA_SC_SB_EEES9_SE_SG_Li256ELb0ELb0ELb0ELb0EEENS1_30DynamicPersistentTileSchedulerILi256ELi32ELb0ELb0ELb1EEEEEEEEEvNT_6ParamsE)
        /*014c*/ 	.word	0x00000000


	//----- nvinfo : EIATTR_MIN_STACK_SIZE
	.align		4
.L_66:
        /*0150*/ 	.byte	0x04, 0x12
        /*0152*/ 	.short	(.L_68 - .L_67)
	.align		4
.L_67:
        /*0154*/ 	.word	index@(_ZN7cutlass13device_kernelIN5flash11enable_sm90INS1_16FlashAttnFwdSm90INS1_25CollectiveMainloopFwdSm90ILi2EN4cute5tupleIJNS5_1CILi1EEES8_S8_EEENS6_IJNS7_ILi128EEENS7_ILi112EEENS7_ILi192EEEEEELi192ENS_6half_tEfNS_4arch4Sm90ELb1ELb0ELb1ELb1ELb0ELb0ELb0ELb1ELb1ELb0ELb0ELb0EEENS1_21CollectiveEpilogueFwdINS6_IJSA_SC_SB_EEES9_SE_SG_Li256ELb1ELb0ELb0ELb0EEENS1_36VarlenDynamicPersistentTileSchedulerILi128ELi112ELi256ELi32ELb0ELb0ELb1ELb1ELb1ELb1EEEEEEEEEvNT_6ParamsE)
        /*0158*/ 	.word	0x00000000


	//----- nvinfo : EIATTR_MIN_STACK_SIZE
	.align		4
.L_68:
        /*015c*/ 	.byte	0x04, 0x12
        /*015e*/ 	.short	(.L_70 - .L_69)
	.align		4
.L_69:
        /*0160*/ 	.word	index@(_ZN7cutlass13device_kernelIN5flash11enable_sm90INS1_16FlashAttnFwdSm90INS1_25CollectiveMainloopFwdSm90ILi2EN4cute5tupleIJNS5_1CILi1EEES8_S8_EEENS6_IJNS7_ILi128EEENS7_ILi112EEENS7_ILi192EEEEEELi192ENS_6half_tEfNS_4arch4Sm90ELb1ELb0ELb1ELb1ELb0ELb1ELb0ELb1ELb1ELb0ELb0ELb0EEENS1_21CollectiveEpilogueFwdINS6_IJSA_SC_SB_EEES9_SE_SG_Li256ELb1ELb0ELb0ELb0EEENS1_36VarlenDynamicPersistentTileSchedulerILi128ELi112ELi256ELi32ELb0ELb0ELb1ELb1ELb1ELb1EEEEEEEEEvNT_6ParamsE)
        /*0164*/ 	.word	0x00000000
.L_70:


//--------------------- .nv.compat                --------------------------
	.section	.nv.compat,"",@"SHT_CUDA_COMPAT_INFO"
	.align	4
        /*0000*/ 	.byte	0x02, 0x09, 0x01, 0x00, 0x02, 0x02, 0x01, 0x00, 0x02, 0x05, 0x05, 0x00, 0x03, 0x07, 0x01, 0x01
        /*0010*/ 	.byte	0x02, 0x03, 0x00, 0x00, 0x02, 0x06, 0x01, 0x00, 0x04, 0x0b, 0x08, 0x00, 0x00, 0x00, 0x00, 0x00
        /*0020*/ 	.byte	0x00, 0x00, 0x00, 0x00


//--------------------- .nv.info._ZN7cutlass13device_kernelIN5flash11enable_sm90INS1_16FlashAttnFwdSm90INS1_25CollectiveMainloopFwdSm90ILi2EN4cute5tupleIJNS5_1CILi1EEES8_S8_EEENS6_IJNS7_ILi128EEENS7_ILi112EEENS7_ILi192EEEEEELi192ENS_6half_tEfNS_4arch4Sm90ELb0ELb0ELb1ELb0ELb0ELb0ELb0ELb1ELb1ELb0ELb0ELb0EEENS1_21CollectiveEpilogueFwdINS6_IJSA_SC_SB_EEES9_SE_SG_Li256ELb0ELb0ELb0ELb0EEENS1_29StaticPersistentTileSchedulerILb0EEEEEEEEEvNT_6ParamsE --------------------------
	.section	.nv.info._ZN7cutlass13device_kernelIN5flash11enable_sm90INS1_16FlashAttnFwdSm90INS1_25CollectiveMainloopFwdSm90ILi2EN4cute5tupleIJNS5_1CILi1EEES8_S8_EEENS6_IJNS7_ILi128EEENS7_ILi112EEENS7_ILi192EEEEEELi192ENS_6half_tEfNS_4arch4Sm90ELb0ELb0ELb1ELb0ELb0ELb0ELb0ELb1ELb1ELb0ELb0ELb0EEENS1_21CollectiveEpilogueFwdINS6_IJSA_SC_SB_EEES9_SE_SG_Li256ELb0ELb0ELb0ELb0EEENS1_29StaticPersistentTileSchedulerILb0EEEEEEEEEvNT_6ParamsE,"",@"SHT_CUDA_INFO"
	.sectionflags	@""
	.align	4


	//----- nvinfo : EIATTR_CUDA_API_VERSION
	.align		4
        /*0000*/ 	.byte	0x04, 0x37
        /*0002*/ 	.short	(.L_72 - .L_71)
.L_71:
        /*0004*/ 	.word	0x00000082


	//----- nvinfo : EIATTR_KPARAM_INFO
	.align		4
.L_72:
        /*0008*/ 	.byte	0x04, 0x17
        /*000a*/ 	.short	(.L_74 - .L_73)
.L_73:
        /*000c*/ 	.word	0x00000000
        /*0010*/ 	.short	0x0000
        /*0012*/ 	.short	0x0000
        /*0014*/ 	.byte	0x00, 0xf0, 0x01, 0x2e


	//----- nvinfo : EIATTR_SPARSE_MMA_MASK
	.align		4
.L_74:
        /*0018*/ 	.byte	0x03, 0x50
        /*001a*/ 	.short	0x0000


	//----- nvinfo : EIATTR_MAXREG_COUNT
	.align		4
        /*001c*/ 	.byte	0x03, 0x1b
        /*001e*/ 	.short	0x00a8


	//----- nvinfo : EIATTR_MERCURY_ISA_VERSION
	.align		4
        /*0020*/ 	.byte	0x03, 0x5f
        /*0022*/ 	.short	0x0101


	//----- nvinfo : EIATTR_VRC_CTA_INIT_COUNT
	.align		4
        /*0024*/ 	.byte	0x02, 0x4a
	.zero		1
	.zero		1


	//----- nvinfo : EIATTR_EXIT_INSTR_OFFSETS
	.align		4
        /*0028*/ 	.byte	0x04, 0x1c
        /*002a*/ 	.short	(.L_76 - .L_75)


	//   ....[0]....
.L_75:
        /*002c*/ 	.word	0x00000010


	//----- nvinfo : EIATTR_MAX_THREADS
	.align		4
.L_76:
        /*0030*/ 	.byte	0x04, 0x05
        /*0032*/ 	.short	(.L_78 - .L_77)
.L_77:
        /*0034*/ 	.word	0x00000180
        /*0038*/ 	.word	0x00000001
        /*003c*/ 	.word	0x00000001


	//----- nvinfo : EIATTR_CBANK_PARAM_SIZE
	.align		4
.L_78:
        /*0040*/ 	.byte	0x03, 0x19
        /*0042*/ 	.short	0x0b80


	//----- nvinfo : EIATTR_PARAM_CBANK
	.align		4
        /*0044*/ 	.byte	0x04, 0x0a
        /*0046*/ 	.short	(.L_80 - .L_79)
	.align		4
.L_79:
        /*0048*/ 	.word	index@(.nv.constant0._ZN7cutlass13device_kernelIN5flash11enable_sm90INS1_16FlashAttnFwdSm90INS1_25CollectiveMainloopFwdSm90ILi2EN4cute5tupleIJNS5_1CILi1EEES8_S8_EEENS6_IJNS7_ILi128EEENS7_ILi112EEENS7_ILi192EEEEEELi192ENS_6half_tEfNS_4arch4Sm90ELb0ELb0ELb1ELb0ELb0ELb0ELb0ELb1ELb1ELb0ELb0ELb0EEENS1_21CollectiveEpilogueFwdINS6_IJSA_SC_SB_EEES9_SE_SG_Li256ELb0ELb0ELb0ELb0EEENS1_29StaticPersistentTileSchedulerILb0EEEEEEEEEvNT_6ParamsE)
        /*004c*/ 	.short	0x0380
        /*004e*/ 	.short	0x0b80


	//----- nvinfo : EIATTR_SW_WAR
	.align		4
.L_80:
        /*0050*/ 	.byte	0x04, 0x36
        /*0052*/ 	.short	(.L_82 - .L_81)
.L_81:
        /*0054*/ 	.word	0x00000008
.L_82:


//--------------------- .nv.info._ZN7cutlass13device_kernelIN5flash11enable_sm90INS1_16FlashAttnFwdSm90INS1_25CollectiveMainloopFwdSm90ILi2EN4cute5tupleIJNS5_1CILi2EEENS7_ILi1EEES9_EEENS6_IJNS7_ILi128EEENS7_ILi112EEENS7_ILi192EEEEEELi192ENS_6half_tEfNS_4arch4Sm90ELb0ELb0ELb1ELb0ELb0ELb0ELb0ELb1ELb1ELb0ELb0ELb0EEENS1_21CollectiveEpilogueFwdINS6_IJSB_SD_SC_EEESA_SF_SH_Li256ELb0ELb0ELb0ELb0EEENS1_29StaticPersistentTileSchedulerILb0EEEEEEEEEvNT_6ParamsE --------------------------
	.section	.nv.info._ZN7cutlass13device_kernelIN5flash11enable_sm90INS1_16FlashAttnFwdSm90INS1_25CollectiveMainloopFwdSm90ILi2EN4cute5tupleIJNS5_1CILi2EEENS7_ILi1EEES9_EEENS6_IJNS7_ILi128EEENS7_ILi112EEENS7_ILi192EEEEEELi192ENS_6half_tEfNS_4arch4Sm90ELb0ELb0ELb1ELb0ELb0ELb0ELb0ELb1ELb1ELb0ELb0ELb0EEENS1_21CollectiveEpilogueFwdINS6_IJSB_SD_SC_EEESA_SF_SH_Li256ELb0ELb0ELb0ELb0EEENS1_29StaticPersistentTileSchedulerILb0EEEEEEEEEvNT_6ParamsE,"",@"SHT_CUDA_INFO"
	.sectionflags	@""
	.align	4


	//----- nvinfo : EIATTR_CUDA_API_VERSION
	.align		4
        /*0000*/ 	.byte	0x04, 0x37
        /*0002*/ 	.short	(.L_84 - .L_83)
.L_83:
        /*0004*/ 	.word	0x00000082


	//----- nvinfo : EIATTR_KPARAM_INFO
	.align		4
.L_84:
        /*0008*/ 	.byte	0x04, 0x17
        /*000a*/ 	.short	(.L_86 - .L_85)
.L_85:
        /*000c*/ 	.word	0x00000000
        /*0010*/ 	.short	0x0000
        /*0012*/ 	.short	0x0000
        /*0014*/ 	.byte	0x00, 0xf0, 0x01, 0x2e


	//----- nvinfo : EIATTR_SPARSE_MMA_MASK
	.align		4
.L_86:
        /*0018*/ 	.byte	0x03, 0x50
        /*001a*/ 	.short	0x0000


	//----- nvinfo : EIATTR_MAXREG_COUNT
	.align		4
        /*001c*/ 	.byte	0x03, 0x1b
        /*001e*/ 	.short	0x00a8


	//----- nvinfo : EIATTR_MERCURY_ISA_VERSION
	.align		4
        /*0020*/ 	.byte	0x03, 0x5f
        /*0022*/ 	.short	0x0101


	//----- nvinfo : EIATTR_VRC_CTA_INIT_COUNT
	.align		4
        /*0024*/ 	.byte	0x02, 0x4a
	.zero		1
	.zero		1


	//----- nvinfo : EIATTR_EXIT_INSTR_OFFSETS
	.align		4
        /*0028*/ 	.byte	0x04, 0x1c
        /*002a*/ 	.short	(.L_88 - .L_87)


	//   ....[0]....
.L_87:
        /*002c*/ 	.word	0x00000010


	//----- nvinfo : EIATTR_MAX_THREADS
	.align		4
.L_88:
        /*0030*/ 	.byte	0x04, 0x05
        /*0032*/ 	.short	(.L_90 - .L_89)
.L_89:
        /*0034*/ 	.word	0x00000180
        /*0038*/ 	.word	0x00000001
        /*003c*/ 	.word	0x00000001


	//----- nvinfo : EIATTR_CBANK_PARAM_SIZE
	.align		4
.L_90:
        /*0040*/ 	.byte	0x03, 0x19
        /*0042*/ 	.short	0x0b80


	//----- nvinfo : EIATTR_PARAM_CBANK
	.align		4
        /*0044*/ 	.byte	0x04, 0x0a
        /*0046*/ 	.short	(.L_92 - .L_91)
	.align		4
.L_91:
        /*0048*/ 	.word	index@(.nv.constant0._ZN7cutlass13device_kernelIN5flash11enable_sm90INS1_16FlashAttnFwdSm90INS1_25CollectiveMainloopFwdSm90ILi2EN4cute5tupleIJNS5_1CILi2EEENS7_ILi1EEES9_EEENS6_IJNS7_ILi128EEENS7_ILi112EEENS7_ILi192EEEEEELi192ENS_6half_tEfNS_4arch4Sm90ELb0ELb0ELb1ELb0ELb0ELb0ELb0ELb1ELb1ELb0ELb0ELb0EEENS1_21CollectiveEpilogueFwdINS6_IJSB_SD_SC_EEESA_SF_SH_Li256ELb0ELb0ELb0ELb0EEENS1_29StaticPersistentTileSchedulerILb0EEEEEEEEEvNT_6ParamsE)
        /*004c*/ 	.short	0x0380
        /*004e*/ 	.short	0x0b80


	//----- nvinfo : EIATTR_SW_WAR
	.align		4
.L_92:
        /*0050*/ 	.byte	0x04, 0x36
        /*0052*/ 	.short	(.L_94 - .L_93)
.L_93:
        /*0054*/ 	.word	0x00000008
.L_94:


//--------------------- .nv.info._ZN7cutlass13device_kernelIN5flash11enable_sm90INS1_16FlashAttnFwdSm90INS1_25CollectiveMainloopFwdSm90ILi2EN4cute5tupleIJNS5_1CILi1EEES8_S8_EEENS6_IJNS7_ILi128EEENS7_ILi112EEENS7_ILi192EEEEEELi192ENS_6half_tEfNS_4arch4Sm90ELb0ELb0ELb1ELb1ELb0ELb0ELb0ELb1ELb1ELb0ELb0ELb0EEENS1_21CollectiveEpilogueFwdINS6_IJSA_SC_SB_EEES9_SE_SG_Li256ELb1ELb0ELb0ELb0EEENS1_36VarlenDynamicPersistentTileSchedulerILi128ELi112ELi256ELi32ELb0ELb0ELb1ELb0ELb1ELb1EEEEEEEEEvNT_6ParamsE --------------------------
	.section	.nv.info._ZN7cutlass13device_kernelIN5flash11enable_sm90INS1_16FlashAttnFwdSm90INS1_25CollectiveMainloopFwdSm90ILi2EN4cute5tupleIJNS5_1CILi1EEES8_S8_EEENS6_IJNS7_ILi128EEENS7_ILi112EEENS7_ILi192EEEEEELi192ENS_6half_tEfNS_4arch4Sm90ELb0ELb0ELb1ELb1ELb0ELb0ELb0ELb1ELb1ELb0ELb0ELb0EEENS1_21CollectiveEpilogueFwdINS6_IJSA_SC_SB_EEES9_SE_SG_Li256ELb1ELb0ELb0ELb0EEENS1_36VarlenDynamicPersistentTileSchedulerILi128ELi112ELi256ELi32ELb0ELb0ELb1ELb0ELb1ELb1EEEEEEEEEvNT_6ParamsE,"",@"SHT_CUDA_INFO"
	.sectionflags	@""
	.align	4


	//----- nvinfo : EIATTR_CUDA_API_VERSION
	.align		4
        /*0000*/ 	.byte	0x04, 0x37
        /*0002*/ 	.short	(.L_96 - .L_95)
.L_95:
        /*0004*/ 	.word	0x00000082


	//----- nvinfo : EIATTR_KPARAM_INFO
	.align		4
.L_96:
        /*0008*/ 	.byte	0x04, 0x17
        /*000a*/ 	.short	(.L_98 - .L_97)
.L_97:
        /*000c*/ 	.word	0x00000000
        /*0010*/ 	.short	0x0000
        /*0012*/ 	.short	0x0000
        /*0014*/ 	.byte	0x00, 0xf0, 0x01, 0x28


	//----- nvinfo : EIATTR_SPARSE_MMA_MASK
	.align		4
.L_98:
        /*0018*/ 	.byte	0x03, 0x50
        /*001a*/ 	.short	0x0000


	//----- nvinfo : EIATTR_MAXREG_COUNT
	.align		4
        /*001c*/ 	.byte	0x03, 0x1b
        /*001e*/ 	.short	0x00a8


	//----- nvinfo : EIATTR_MERCURY_ISA_VERSION
	.align		4
        /*0020*/ 	.byte	0x03, 0x5f
        /*0022*/ 	.short	0x0101


	//----- nvinfo : EIATTR_VRC_CTA_INIT_COUNT
	.align		4
        /*0024*/ 	.byte	0x02, 0x4a
	.zero		1
	.zero		1


	//----- nvinfo : EIATTR_EXIT_INSTR_OFFSETS
	.align		4
        /*0028*/ 	.byte	0x04, 0x1c
        /*002a*/ 	.short	(.L_100 - .L_99)


	//   ....[0]....
.L_99:
        /*002c*/ 	.word	0x00000010


	//----- nvinfo : EIATTR_MAX_THREADS
	.align		4
.L_100:
        /*0030*/ 	.byte	0x04, 0x05
        /*0032*/ 	.short	(.L_102 - .L_101)
.L_101:
        /*0034*/ 	.word	0x00000180
        /*0038*/ 	.word	0x00000001
        /*003c*/ 	.word	0x00000001


	//----- nvinfo : EIATTR_CBANK_PARAM_SIZE
	.align		4
.L_102:
        /*0040*/ 	.byte	0x03, 0x19
        /*0042*/ 	.short	0x0a00


	//----- nvinfo : EIATTR_PARAM_CBANK
	.align		4
        /*0044*/ 	.byte	0x04, 0x0a
        /*0046*/ 	.short	(.L_104 - .L_103)
	.align		4
.L_103:
        /*0048*/ 	.word	index@(.nv.constant0._ZN7cutlass13device_kernelIN5flash11enable_sm90INS1_16FlashAttnFwdSm90INS1_25CollectiveMainloopFwdSm90ILi2EN4cute5tupleIJNS5_1CILi1EEES8_S8_EEENS6_IJNS7_ILi128EEENS7_ILi112EEENS7_ILi192EEEEEELi192ENS_6half_tEfNS_4arch4Sm90ELb0ELb0ELb1ELb1ELb0ELb0ELb0ELb1ELb1ELb0ELb0ELb0EEENS1_21CollectiveEpilogueFwdINS6_IJSA_SC_SB_EEES9_SE_SG_Li256ELb1ELb0ELb0ELb0EEENS1_36VarlenDynamicPersistentTileSchedulerILi128ELi112ELi256ELi32ELb0ELb0ELb1ELb0ELb1ELb1EEEEEEEEEvNT_6ParamsE)
        /*004c*/ 	.short	0x0380
        /*004e*/ 	.short	0x0a00


	//----- nvinfo : EIATTR_SW_WAR
	.align		4
.L_104:
        /*0050*/ 	.byte	0x04, 0x36
        /*0052*/ 	.short	(.L_106 - .L_105)
.L_105:
        /*0054*/ 	.word	0x00000008
.L_106:


//--------------------- .nv.info._ZN7cutlass13device_kernelIN5flash11enable_sm90INS1_16FlashAttnFwdSm90INS1_25CollectiveMainloopFwdSm90ILi2EN4cute5tupleIJNS5_1CILi1EEES8_S8_EEENS6_IJNS7_ILi128EEENS7_ILi112EEENS7_ILi192EEEEEELi192ENS_6half_tEfNS_4arch4Sm90ELb0ELb0ELb1ELb1ELb0ELb1ELb0ELb1ELb1ELb0ELb0ELb0EEENS1_21CollectiveEpilogueFwdINS6_IJSA_SC_SB_EEES9_SE_SG_Li256ELb1ELb0ELb0ELb0EEENS1_36VarlenDynamicPersistentTileSchedulerILi128ELi112ELi256ELi32ELb0ELb0ELb1ELb0ELb1ELb1EEEEEEEEEvNT_6ParamsE --------------------------
	.section	.nv.info._ZN7cutlass13device_kernelIN5flash11enable_sm90INS1_16FlashAttnFwdSm90INS1_25CollectiveMainloopFwdSm90ILi2EN4cute5tupleIJNS5_1CILi1EEES8_S8_EEENS6_IJNS7_ILi128EEENS7_ILi112EEENS7_ILi192EEEEEELi192ENS_6half_tEfNS_4arch4Sm90ELb0ELb0ELb1ELb1ELb0ELb1ELb0ELb1ELb1ELb0ELb0ELb0EEENS1_21CollectiveEpilogueFwdINS6_IJSA_SC_SB_EEES9_SE_SG_Li256ELb1ELb0ELb0ELb0EEENS1_36VarlenDynamicPersistentTileSchedulerILi128ELi112ELi256ELi32ELb0ELb0ELb1ELb0ELb1ELb1EEEEEEEEEvNT_6ParamsE,"",@"SHT_CUDA_INFO"
	.sectionflags	@""
	.align	4


	//----- nvinfo : EIATTR_CUDA_API_VERSION
	.align		4
        /*0000*/ 	.byte	0x04, 0x37
        /*0002*/ 	.short	(.L_108 - .L_107)
.L_107:
        /*0004*/ 	.word	0x00000082


	//----- nvinfo : EIATTR_KPARAM_INFO
	.align		4
.L_108:
        /*0008*/ 	.byte	0x04, 0x17
        /*000a*/ 	.short	(.L_110 - .L_109)
.L_109:
        /*000c*/ 	.word	0x00000000
        /*0010*/ 	.short	0x0000
        /*0012*/ 	.short	0x0000
        /*0014*/ 	.byte	0x00, 0xf0, 0x01, 0x28


	//----- nvinfo : EIATTR_SPARSE_MMA_MASK
	.align		4
.L_110:
        /*0018*/ 	.byte	0x03, 0x50
        /*001a*/ 	.short	0x0000


	//----- nvinfo : EIATTR_MAXREG_COUNT
	.align		4
        /*001c*/ 	.byte	0x03, 0x1b
        /*001e*/ 	.short	0x00a8


	//----- nvinfo : EIATTR_MERCURY_ISA_VERSION
	.align		4
        /*0020*/ 	.byte	0x03, 0x5f
        /*0022*/ 	.short	0x0101


	//----- nvinfo : EIATTR_VRC_CTA_INIT_COUNT
	.align		4
        /*0024*/ 	.byte	0x02, 0x4a
	.zero		1
	.zero		1


	//----- nvinfo : EIATTR_EXIT_INSTR_OFFSETS
	.align		4
        /*0028*/ 	.byte	0x04, 0x1c
        /*002a*/ 	.short	(.L_112 - .L_111)


	//   ....[0]....
.L_111:
        /*002c*/ 	.word	0x00000010


	//----- nvinfo : EIATTR_MAX_THREADS
	.align		4
.L_112:
        /*0030*/ 	.byte	0x04, 0x05
        /*0032*/ 	.short	(.L_114 - .L_113)
.L_113:
        /*0034*/ 	.word	0x00000180
        /*0038*/ 	.word	0x00000001
        /*003c*/ 	.word	0x00000001


	//----- nvinfo : EIATTR_CBANK_PARAM_SIZE
	.align		4
.L_114:
        /*0040*/ 	.byte	0x03, 0x19
        /*0042*/ 	.short	0x0a00


	//----- nvinfo : EIATTR_PARAM_CBANK
	.align		4
        /*0044*/ 	.byte	0x04, 0x0a
        /*0046*/ 	.short	(.L_116 - .L_115)
	.align		4
.L_115:
        /*0048*/ 	.word	index@(.nv.constant0._ZN7cutlass13device_kernelIN5flash11enable_sm90INS1_16FlashAttnFwdSm90INS1_25CollectiveMainloopFwdSm90ILi2EN4cute5tupleIJNS5_1CILi1EEES8_S8_EEENS6_IJNS7_ILi128EEENS7_ILi112EEENS7_ILi192EEEEEELi192ENS_6half_tEfNS_4arch4Sm90ELb0ELb0ELb1ELb1ELb0ELb1ELb0ELb1ELb1ELb0ELb0ELb0EEENS1_21CollectiveEpilogueFwdINS6_IJSA_SC_SB_EEES9_SE_SG_Li256ELb1ELb0ELb0ELb0EEENS1_36VarlenDynamicPersistentTileSchedulerILi128ELi112ELi256ELi32ELb0ELb0ELb1ELb0ELb1ELb1EEEEEEEEEvNT_6ParamsE)
        /*004c*/ 	.short	0x0380
        /*004e*/ 	.short	0x0a00


	//----- nvinfo : EIATTR_SW_WAR
	.align		4
.L_116:
        /*0050*/ 	.byte	0x04, 0x36
        /*0052*/ 	.short	(.L_118 - .L_117)
.L_117:
        /*0054*/ 	.word	0x00000008
.L_118:


//--------------------- .nv.info._ZN7cutlass13device_kernelIN5flash11enable_sm90INS1_16FlashAttnFwdSm90INS1_25CollectiveMainloopFwdSm90ILi2EN4cute5tupleIJNS5_1CILi1EEES8_S8_EEENS6_IJNS7_ILi128EEENS7_ILi96EEENS7_ILi192EEEEEELi192ENS_6half_tEfNS_4arch4Sm90ELb0ELb1ELb1ELb0ELb0ELb0ELb0ELb1ELb1ELb0ELb0ELb0EEENS1_21CollectiveEpilogueFwdINS6_IJSA_SC_SB_EEES9_SE_SG_Li256ELb0ELb0ELb0ELb0EEENS1_30DynamicPersistentTileSchedulerILi256ELi32ELb0ELb0ELb1EEEEEEEEEvNT_6ParamsE --------------------------
	.section	.nv.info._ZN7cutlass13device_kernelIN5flash11enable_sm90INS1_16FlashAttnFwdSm90INS1_25CollectiveMainloopFwdSm90ILi2EN4cute5tupleIJNS5_1CILi1EEES8_S8_EEENS6_IJNS7_ILi128EEENS7_ILi96EEENS7_ILi192EEEEEELi192ENS_6half_tEfNS_4arch4Sm90ELb0ELb1ELb1ELb0ELb0ELb0ELb0ELb1ELb1ELb0ELb0ELb0EEENS1_21CollectiveEpilogueFwdINS6_IJSA_SC_SB_EEES9_SE_SG_Li256ELb0ELb0ELb0ELb0EEENS1_30DynamicPersistentTileSchedulerILi256ELi32ELb0ELb0ELb1EEEEEEEEEvNT_6ParamsE,"",@"SHT_CUDA_INFO"
	.sectionflags	@""
	.align	4


	//----- nvinfo : EIATTR_CUDA_API_VERSION
	.align		4
        /*0000*/ 	.byte	0x04, 0x37
        /*0002*/ 	.short	(.L_120 - .L_119)
.L_119:
        /*0004*/ 	.word	0x00000082


	//----- nvinfo : EIATTR_KPARAM_INFO
	.align		4
.L_120:
        /*0008*/ 	.byte	0x04, 0x17
        /*000a*/ 	.short	(.L_122 - .L_121)
.L_121:
        /*000c*/ 	.word	0x00000000
        /*0010*/ 	.short	0x0000
        /*0012*/ 	.short	0x0000
        /*0014*/ 	.byte	0x00, 0xf0, 0x01, 0x2e


	//----- nvinfo : EIATTR_SPARSE_MMA_MASK
	.align		4
.L_122:
        /*0018*/ 	.byte	0x03, 0x50
        /*001a*/ 	.short	0x0000


	//----- nvinfo : EIATTR_MAXREG_COUNT
	.align		4
        /*001c*/ 	.byte	0x03, 0x1b
        /*001e*/ 	.short	0x00a8


	//----- nvinfo : EIATTR_MERCURY_ISA_VERSION
	.align		4
        /*0020*/ 	.byte	0x03, 0x5f
        /*0022*/ 	.short	0x0101


	//----- nvinfo : EIATTR_VRC_CTA_INIT_COUNT
	.align		4
        /*0024*/ 	.byte	0x02, 0x4a
	.zero		1
	.zero		1


	//----- nvinfo : EIATTR_EXIT_INSTR_OFFSETS
	.align		4
        /*0028*/ 	.byte	0x04, 0x1c
        /*002a*/ 	.short	(.L_124 - .L_123)


	//   ....[0]....
.L_123:
        /*002c*/ 	.word	0x00000010


	//----- nvinfo : EIATTR_MAX_THREADS
	.align		4
.L_124:
        /*0030*/ 	.byte	0x04, 0x05
        /*0032*/ 	.short	(.L_126 - .L_125)
.L_125:
        /*0034*/ 	.word	0x00000180
        /*0038*/ 	.word	0x00000001
        /*003c*/ 	.word	0x00000001


	//----- nvinfo : EIATTR_CBANK_PARAM_SIZE
	.align		4
.L_126:
        /*0040*/ 	.byte	0x03, 0x19
        /*0042*/ 	.short	0x0b80


	//----- nvinfo : EIATTR_PARAM_CBANK
	.align		4
        /*0044*/ 	.byte	0x04, 0x0a
        /*0046*/ 	.short	(.L_128 - .L_127)
	.align		4
.L_127:
        /*0048*/ 	.word	index@(.nv.constant0._ZN7cutlass13device_kernelIN5flash11enable_sm90INS1_16FlashAttnFwdSm90INS1_25CollectiveMainloopFwdSm90ILi2EN4cute5tupleIJNS5_1CILi1EEES8_S8_EEENS6_IJNS7_ILi128EEENS7_ILi96EEENS7_ILi192EEEEEELi192ENS_6half_tEfNS_4arch4Sm90ELb0ELb1ELb1ELb0ELb0ELb0ELb0ELb1ELb1ELb0ELb0ELb0EEENS1_21CollectiveEpilogueFwdINS6_IJSA_SC_SB_EEES9_SE_SG_Li256ELb0ELb0ELb0ELb0EEENS1_30DynamicPersistentTileSchedulerILi256ELi32ELb0ELb0ELb1EEEEEEEEEvNT_6ParamsE)
        /*004c*/ 	.short	0x0380
        /*004e*/ 	.short	0x0b80


	//----- nvinfo : EIATTR_SW_WAR
	.align		4
.L_128:
        /*0050*/ 	.byte	0x04, 0x36
        /*0052*/ 	.short	(.L_130 - .L_129)
.L_129:
        /*0054*/ 	.word	0x00000008
.L_130:


//--------------------- .nv.info._ZN7cutlass13device_kernelIN5flash11enable_sm90INS1_16FlashAttnFwdSm90INS1_25CollectiveMainloopFwdSm90ILi2EN4cute5tupleIJNS5_1CILi1EEES8_S8_EEENS6_IJNS7_ILi128EEENS7_ILi96EEENS7_ILi192EEEEEELi192ENS_6half_tEfNS_4arch4Sm90ELb0ELb1ELb1ELb1ELb0ELb0ELb0ELb1ELb1ELb0ELb0ELb0EEENS1_21CollectiveEpilogueFwdINS6_IJSA_SC_SB_EEES9_SE_SG_Li256ELb1ELb0ELb0ELb0EEENS1_36VarlenDynamicPersistentTileSchedulerILi128ELi96ELi256ELi32ELb0ELb0ELb1ELb1ELb0ELb1EEEEEEEEEvNT_6ParamsE --------------------------
	.section	.nv.info._ZN7cutlass13device_kernelIN5flash11enable_sm90INS1_16FlashAttnFwdSm90INS1_25CollectiveMainloopFwdSm90ILi2EN4cute5tupleIJNS5_1CILi1EEES8_S8_EEENS6_IJNS7_ILi128EEENS7_ILi96EEENS7_ILi192EEEEEELi192ENS_6half_tEfNS_4arch4Sm90ELb0ELb1ELb1ELb1ELb0ELb0ELb0ELb1ELb1ELb0ELb0ELb0EEENS1_21CollectiveEpilogueFwdINS6_IJSA_SC_SB_EEES9_SE_SG_Li256ELb1ELb0ELb0ELb0EEENS1_36VarlenDynamicPersistentTileSchedulerILi128ELi96ELi256ELi32ELb0ELb0ELb1ELb1ELb0ELb1EEEEEEEEEvNT_6ParamsE,"",@"SHT_CUDA_INFO"
	.sectionflags	@""
	.align	4


	//----- nvinfo : EIATTR_CUDA_API_VERSION
	.align		4
        /*0000*/ 	.byte	0x04, 0x37
        /*0002*/ 	.short	(.L_132 - .L_131)
.L_131:
        /*0004*/ 	.word	0x00000082


	//----- nvinfo : EIATTR_KPARAM_INFO
	.align		4
.L_132:
        /*0008*/ 	.byte	0x04, 0x17
        /*000a*/ 	.short	(.L_134 - .L_133)
.L_133:
        /*000c*/ 	.word	0x00000000
        /*0010*/ 	.short	0x0000
        /*0012*/ 	.short	0x0000
        /*0014*/ 	.byte	0x00, 0xf0, 0x01, 0x28


	//----- nvinfo : EIATTR_SPARSE_MMA_MASK
	.align		4
.L_134:
        /*0018*/ 	.byte	0x03, 0x50
        /*001a*/ 	.short	0x0000


	//----- nvinfo : EIATTR_MAXREG_COUNT
	.align		4
        /*001c*/ 	.byte	0x03, 0x1b
        /*001e*/ 	.short	0x00a8


	//----- nvinfo : EIATTR_MERCURY_ISA_VERSION
	.align		4
        /*0020*/ 	.byte	0x03, 0x5f
        /*0022*/ 	.short	0x0101


	//----- nvinfo : EIATTR_VRC_CTA_INIT_COUNT
	.align		4
        /*0024*/ 	.byte	0x02, 0x4a
	.zero		1
	.zero		1


	//----- nvinfo : EIATTR_EXIT_INSTR_OFFSETS
	.align		4
        /*0028*/ 	.byte	0x04, 0x1c
        /*002a*/ 	.short	(.L_136 - .L_135)


	//   ....[0]....
.L_135:
        /*002c*/ 	.word	0x00000010


	//----- nvinfo : EIATTR_MAX_THREADS
	.align		4
.L_136:
        /*0030*/ 	.byte	0x04, 0x05
        /*0032*/ 	.short	(.L_138 - .L_137)
.L_137:
        /*0034*/ 	.word	0x00000180
        /*0038*/ 	.word	0x00000001
        /*003c*/ 	.word	0x00000001


	//----- nvinfo : EIATTR_CBANK_PARAM_SIZE
	.align		4
.L_138:
        /*0040*/ 	.byte	0x03, 0x19
        /*0042*/ 	.short	0x0a00


	//----- nvinfo : EIATTR_PARAM_CBANK
	.align		4
        /*0044*/ 	.byte	0x04, 0x0a
        /*0046*/ 	.short	(.L_140 - .L_139)
	.align		4
.L_139:
        /*0048*/ 	.word	index@(.nv.constant0._ZN7cutlass13device_kernelIN5flash11enable_sm90INS1_16FlashAttnFwdSm90INS1_25CollectiveMainloopFwdSm90ILi2EN4cute5tupleIJNS5_1CILi1EEES8_S8_EEENS6_IJNS7_ILi128EEENS7_ILi96EEENS7_ILi192EEEEEELi192ENS_6half_tEfNS_4arch4Sm90ELb0ELb1ELb1ELb1ELb0ELb0ELb0ELb1ELb1ELb0ELb0ELb0EEENS1_21CollectiveEpilogueFwdINS6_IJSA_SC_SB_EEES9_SE_SG_Li256ELb1ELb0ELb0ELb0EEENS1_36VarlenDynamicPersistentTileSchedulerILi128ELi96ELi256ELi32ELb0ELb0ELb1ELb1ELb0ELb1EEEEEEEEEvNT_6ParamsE)
        /*004c*/ 	.short	0x0380
        /*004e*/ 	.short	0x0a00


	//----- nvinfo : EIATTR_SW_WAR
	.align		4
.L_140:
        /*0050*/ 	.byte	0x04, 0x36
        /*0052*/ 	.short	(.L_142 - .L_141)
.L_141:
        /*0054*/ 	.word	0x00000008
.L_142:


//--------------------- .nv.info._ZN7cutlass13device_kernelIN5flash11enable_sm90INS1_16FlashAttnFwdSm90INS1_25CollectiveMainloopFwdSm90ILi2EN4cute5tupleIJNS5_1CILi1EEES8_S8_EEENS6_IJNS7_ILi128EEENS7_ILi96EEENS7_ILi192EEEEEELi192ENS_6half_tEfNS_4arch4Sm90ELb0ELb1ELb1ELb1ELb0ELb1ELb0ELb1ELb1ELb0ELb0ELb0EEENS1_21CollectiveEpilogueFwdINS6_IJSA_SC_SB_EEES9_SE_SG_Li256ELb1ELb0ELb0ELb0EEENS1_36VarlenDynamicPersistentTileSchedulerILi128ELi96ELi256ELi32ELb0ELb0ELb1ELb1ELb0ELb1EEEEEEEEEvNT_6ParamsE --------------------------
	.section	.nv.info._ZN7cutlass13device_kernelIN5flash11enable_sm90INS1_16FlashAttnFwdSm90INS1_25CollectiveMainloopFwdSm90ILi2EN4cute5tupleIJNS5_1CILi1EEES8_S8_EEENS6_IJNS7_ILi128EEENS7_ILi96EEENS7_ILi192EEEEEELi192ENS_6half_tEfNS_4arch4Sm90ELb0ELb1ELb1ELb1ELb0ELb1ELb0ELb1ELb1ELb0ELb0ELb0EEENS1_21CollectiveEpilogueFwdINS6_IJSA_SC_SB_EEES9_SE_SG_Li256ELb1ELb0ELb0ELb0EEENS1_36VarlenDynamicPersistentTileSchedulerILi128ELi96ELi256ELi32ELb0ELb0ELb1ELb1ELb0ELb1EEEEEEEEEvNT_6ParamsE,"",@"SHT_CUDA_INFO"
	.sectionflags	@""
	.align	4


	//----- nvinfo : EIATTR_CUDA_API_VERSION
	.align		4
        /*0000*/ 	.byte	0x04, 0x37
        /*0002*/ 	.short	(.L_144 - .L_143)
.L_143:
        /*0004*/ 	.word	0x00000082


	//----- nvinfo : EIATTR_KPARAM_INFO
	.align		4
.L_144:
        /*0008*/ 	.byte	0x04, 0x17
        /*000a*/ 	.short	(.L_146 - .L_145)
.L_145:
        /*000c*/ 	.word	0x00000000
        /*0010*/ 	.short	0x0000
        /*0012*/ 	.short	0x0000
        /*0014*/ 	.byte	0x00, 0xf0, 0x01, 0x28


	//----- nvinfo : EIATTR_SPARSE_MMA_MASK
	.align		4
.L_146:
        /*0018*/ 	.byte	0x03, 0x50
        /*001a*/ 	.short	0x0000


	//----- nvinfo : EIATTR_MAXREG_COUNT
	.align		4
        /*001c*/ 	.byte	0x03, 0x1b
        /*001e*/ 	.short	0x00a8


	//----- nvinfo : EIATTR_MERCURY_ISA_VERSION
	.align		4
        /*0020*/ 	.byte	0x03, 0x5f
        /*0022*/ 	.short	0x0101


	//----- nvinfo : EIATTR_VRC_CTA_INIT_COUNT
	.align		4
        /*0024*/ 	.byte	0x02, 0x4a
	.zero		1
	.zero		1


	//----- nvinfo : EIATTR_EXIT_INSTR_OFFSETS
	.align		4
        /*0028*/ 	.byte	0x04, 0x1c
        /*002a*/ 	.short	(.L_148 - .L_147)


	//   ....[0]....
.L_147:
        /*002c*/ 	.word	0x00000010


	//----- nvinfo : EIATTR_MAX_THREADS
	.align		4
.L_148:
        /*0030*/ 	.byte	0x04, 0x05
        /*0032*/ 	.short	(.L_150 - .L_149)
.L_149:
        /*0034*/ 	.word	0x00000180
        /*0038*/ 	.word	0x00000001
        /*003c*/ 	.word	0x00000001


	//----- nvinfo : EIATTR_CBANK_PARAM_SIZE
	.align		4
.L_150:
        /*0040*/ 	.byte	0x03, 0x19
        /*0042*/ 	.short	0x0a00


	//----- nvinfo : EIATTR_PARAM_CBANK
	.align		4
        /*0044*/ 	.byte	0x04, 0x0a
        /*0046*/ 	.short	(.L_152 - .L_151)
	.align		4
.L_151:
        /*0048*/ 	.word	index@(.nv.constant0._ZN7cutlass13device_kernelIN5flash11enable_sm90INS1_16FlashAttnFwdSm90INS1_25CollectiveMainloopFwdSm90ILi2EN4cute5tupleIJNS5_1CILi1EEES8_S8_EEENS6_IJNS7_ILi128EEENS7_ILi96EEENS7_ILi192EEEEEELi192ENS_6half_tEfNS_4arch4Sm90ELb0ELb1ELb1ELb1ELb0ELb1ELb0ELb1ELb1ELb0ELb0ELb0EEENS1_21CollectiveEpilogueFwdINS6_IJSA_SC_SB_EEES9_SE_SG_Li256ELb1ELb0ELb0ELb0EEENS1_36VarlenDynamicPersistentTileSchedulerILi128ELi96ELi256ELi32ELb0ELb0ELb1ELb1ELb0ELb1EEEEEEEEEvNT_6ParamsE)
        /*004c*/ 	.short	0x0380
        /*004e*/ 	.short	0x0a00


	//----- nvinfo : EIATTR_SW_WAR
	.align		4
.L_152:
        /*0050*/ 	.byte	0x04, 0x36
        /*0052*/ 	.short	(.L_154 - .L_153)
.L_153:
        /*0054*/ 	.word	0x00000008
.L_154:


//--------------------- .nv.info._ZN7cutlass13device_kernelIN5flash11enable_sm90INS1_16FlashAttnFwdSm90INS1_25CollectiveMainloopFwdSm90ILi2EN4cute5tupleIJNS5_1CILi1EEES8_S8_EEENS6_IJNS7_ILi128EEENS7_ILi112EEENS7_ILi192EEEEEELi192ENS_6half_tEfNS_4arch4Sm90ELb1ELb0ELb1ELb0ELb0ELb0ELb0ELb1ELb1ELb0ELb0ELb0EEENS1_21CollectiveEpilogueFwdINS6_IJSA_SC_SB_EEES9_SE_SG_Li256ELb0ELb0ELb0ELb0EEENS1_30DynamicPersistentTileSchedulerILi256ELi32ELb0ELb0ELb1EEEEEEEEEvNT_6ParamsE --------------------------
	.section	.nv.info._ZN7cutlass13device_kernelIN5flash11enable_sm90INS1_16FlashAttnFwdSm90INS1_25CollectiveMainloopFwdSm90ILi2EN4cute5tupleIJNS5_1CILi1EEES8_S8_EEENS6_IJNS7_ILi128EEENS7_ILi112EEENS7_ILi192EEEEEELi192ENS_6half_tEfNS_4arch4Sm90ELb1ELb0ELb1ELb0ELb0ELb0ELb0ELb1ELb1ELb0ELb0ELb0EEENS1_21CollectiveEpilogueFwdINS6_IJSA_SC_SB_EEES9_SE_SG_Li256ELb0ELb0ELb0ELb0EEENS1_30DynamicPersistentTileSchedulerILi256ELi32ELb0ELb0ELb1EEEEEEEEEvNT_6ParamsE,"",@"SHT_CUDA_INFO"
	.sectionflags	@""
	.align	4


	//----- nvinfo : EIATTR_CUDA_API_VERSION
	.align		4
        /*0000*/ 	.byte	0x04, 0x37
        /*0002*/ 	.short	(.L_156 - .L_155)
.L_155:
        /*0004*/ 	.word	0x00000082


	//----- nvinfo : EIATTR_KPARAM_INFO
	.align		4
.L_156:
        /*0008*/ 	.byte	0x04, 0x17
        /*000a*/ 	.short	(.L_158 - .L_157)
.L_157:
        /*000c*/ 	.word	0x00000000
        /*0010*/ 	.short	0x0000
        /*0012*/ 	.short	0x0000
        /*0014*/ 	.byte	0x00, 0xf0, 0x01, 0x2e


	//----- nvinfo : EIATTR_SPARSE_MMA_MASK
	.align		4
.L_158:
        /*0018*/ 	.byte	0x03, 0x50
        /*001a*/ 	.short	0x0000


	//----- nvinfo : EIATTR_MAXREG_COUNT
	.align		4
        /*001c*/ 	.byte	0x03, 0x1b
        /*001e*/ 	.short	0x00a8


	//----- nvinfo : EIATTR_MERCURY_ISA_VERSION
	.align		4
        /*0020*/ 	.byte	0x03, 0x5f
        /*0022*/ 	.short	0x0101


	//----- nvinfo : EIATTR_VRC_CTA_INIT_COUNT
	.align		4
        /*0024*/ 	.byte	0x02, 0x4a
	.zero		1
	.zero		1


	//----- nvinfo : EIATTR_EXIT_INSTR_OFFSETS
	.align		4
        /*0028*/ 	.byte	0x04, 0x1c
        /*002a*/ 	.short	(.L_160 - .L_159)


	//   ....[0]....
.L_159:
        /*002c*/ 	.word	0x00000010


	//----- nvinfo : EIATTR_MAX_THREADS
	.align		4
.L_160:
        /*0030*/ 	.byte	0x04, 0x05
        /*0032*/ 	.short	(.L_162 - .L_161)
.L_161:
        /*0034*/ 	.word	0x00000180
        /*0038*/ 	.word	0x00000001
        /*003c*/ 	.word	0x00000001


	//----- nvinfo : EIATTR_CBANK_PARAM_SIZE
	.align		4
.L_162:
        /*0040*/ 	.byte	0x03, 0x19
        /*0042*/ 	.short	0x0b80


	//----- nvinfo : EIATTR_PARAM_CBANK
	.align		4
        /*0044*/ 	.byte	0x04, 0x0a
        /*0046*/ 	.short	(.L_164 - .L_163)
	.align		4
.L_163:
        /*0048*/ 	.word	index@(.nv.constant0._ZN7cutlass13device_kernelIN5flash11enable_sm90INS1_16FlashAttnFwdSm90INS1_25CollectiveMainloopFwdSm90ILi2EN4cute5tupleIJNS5_1CILi1EEES8_S8_EEENS6_IJNS7_ILi128EEENS7_ILi112EEENS7_ILi192EEEEEELi192ENS_6half_tEfNS_4arch4Sm90ELb1ELb0ELb1ELb0ELb0ELb0ELb0ELb1ELb1ELb0ELb0ELb0EEENS1_21CollectiveEpilogueFwdINS6_IJSA_SC_SB_EEES9_SE_SG_Li256ELb0ELb0ELb0ELb0EEENS1_30DynamicPersistentTileSchedulerILi256ELi32ELb0ELb0ELb1EEEEEEEEEvNT_6ParamsE)
        /*004c*/ 	.short	0x0380
        /*004e*/ 	.short	0x0b80


	//----- nvinfo : EIATTR_SW_WAR
	.align		4
.L_164:
        /*0050*/ 	.byte	0x04, 0x36
        /*0052*/ 	.short	(.L_166 - .L_165)
.L_165:
        /*0054*/ 	.word	0x00000008
.L_166:


//--------------------- .nv.info._ZN7cutlass13device_kernelIN5flash11enable_sm90INS1_16FlashAttnFwdSm90INS1_25CollectiveMainloopFwdSm90ILi2EN4cute5tupleIJNS5_1CILi1EEES8_S8_EEENS6_IJNS7_ILi128EEENS7_ILi112EEENS7_ILi192EEEEEELi192ENS_6half_tEfNS_4arch4Sm90ELb1ELb0ELb1ELb1ELb0ELb0ELb0ELb1ELb1ELb0ELb0ELb0EEENS1_21CollectiveEpilogueFwdINS6_IJSA_SC_SB_EEES9_SE_SG_Li256ELb1ELb0ELb0ELb0EEENS1_36VarlenDynamicPersistentTileSchedulerILi128ELi112ELi256ELi32ELb0ELb0ELb1ELb1ELb1ELb1EEEEEEEEEvNT_6ParamsE --------------------------
	.section	.nv.info._ZN7cutlass13device_kernelIN5flash11enable_sm90INS1_16FlashAttnFwdSm90INS1_25CollectiveMainloopFwdSm90ILi2EN4cute5tupleIJNS5_1CILi1EEES8_S8_EEENS6_IJNS7_ILi128EEENS7_ILi112EEENS7_ILi192EEEEEELi192ENS_6half_tEfNS_4arch4Sm90ELb1ELb0ELb1ELb1ELb0ELb0ELb0ELb1ELb1ELb0ELb0ELb0EEENS1_21CollectiveEpilogueFwdINS6_IJSA_SC_SB_EEES9_SE_SG_Li256ELb1ELb0ELb0ELb0EEENS1_36VarlenDynamicPersistentTileSchedulerILi128ELi112ELi256ELi32ELb0ELb0ELb1ELb1ELb1ELb1EEEEEEEEEvNT_6ParamsE,"",@"SHT_CUDA_INFO"
	.sectionflags	@""
	.align	4


	//----- nvinfo : EIATTR_CUDA_API_VERSION
	.align		4
        /*0000*/ 	.byte	0x04, 0x37
        /*0002*/ 	.short	(.L_168 - .L_167)
.L_167:
        /*0004*/ 	.word	0x00000082


	//----- nvinfo : EIATTR_KPARAM_INFO
	.align		4
.L_168:
        /*0008*/ 	.byte	0x04, 0x17
        /*000a*/ 	.short	(.L_170 - .L_169)
.L_169:
        /*000c*/ 	.word	0x00000000
        /*0010*/ 	.short	0x0000
        /*0012*/ 	.short	0x0000
        /*0014*/ 	.byte	0x00, 0xf0, 0x01, 0x28


	//----- nvinfo : EIATTR_SPARSE_MMA_MASK
	.align		4
.L_170:
        /*0018*/ 	.byte	0x03, 0x50
        /*001a*/ 	.short	0x0000


	//----- nvinfo : EIATTR_MAXREG_COUNT
	.align		4
        /*001c*/ 	.byte	0x03, 0x1b
        /*001e*/ 	.short	0x00a8


	//----- nvinfo : EIATTR_MERCURY_ISA_VERSION
	.align		4
        /*0020*/ 	.byte	0x03, 0x5f
        /*0022*/ 	.short	0x0101


	//----- nvinfo : EIATTR_VRC_CTA_INIT_COUNT
	.align		4
        /*0024*/ 	.byte	0x02, 0x4a
	.zero		1
	.zero		1


	//----- nvinfo : EIATTR_EXIT_INSTR_OFFSETS
	.align		4
        /*0028*/ 	.byte	0x04, 0x1c
        /*002a*/ 	.short	(.L_172 - .L_171)


	//   ....[0]....
.L_171:
        /*002c*/ 	.word	0x00000010


	//----- nvinfo : EIATTR_MAX_THREADS
	.align		4
.L_172:
        /*0030*/ 	.byte	0x04, 0x05
        /*0032*/ 	.short	(.L_174 - .L_173)
.L_173:
        /*0034*/ 	.word	0x00000180
        /*0038*/ 	.word	0x00000001
        /*003c*/ 	.word	0x00000001


	//----- nvinfo : EIATTR_CBANK_PARAM_SIZE
	.align		4
.L_174:
        /*0040*/ 	.byte	0x03, 0x19
        /*0042*/ 	.short	0x0a00


	//----- nvinfo : EIATTR_PARAM_CBANK
	.align		4
        /*0044*/ 	.byte	0x04, 0x0a
        /*0046*/ 	.short	(.L_176 - .L_175)
	.align		4
.L_175:
        /*0048*/ 	.word	index@(.nv.constant0._ZN7cutlass13device_kernelIN5flash11enable_sm90INS1_16FlashAttnFwdSm90INS1_25CollectiveMainloopFwdSm90ILi2EN4cute5tupleIJNS5_1CILi1EEES8_S8_EEENS6_IJNS7_ILi128EEENS7_ILi112EEENS7_ILi192EEEEEELi192ENS_6half_tEfNS_4arch4Sm90ELb1ELb0ELb1ELb1ELb0ELb0ELb0ELb1ELb1ELb0ELb0ELb0EEENS1_21CollectiveEpilogueFwdINS6_IJSA_SC_SB_EEES9_SE_SG_Li256ELb1ELb0ELb0ELb0EEENS1_36VarlenDynamicPersistentTileSchedulerILi128ELi112ELi256ELi32ELb0ELb0ELb1ELb1ELb1ELb1EEEEEEEEEvNT_6ParamsE)
        /*004c*/ 	.short	0x0380
        /*004e*/ 	.short	0x0a00


	//----- nvinfo : EIATTR_SW_WAR
	.align		4
.L_176:
        /*0050*/ 	.byte	0x04, 0x36
        /*0052*/ 	.short	(.L_178 - .L_177)
.L_177:
        /*0054*/ 	.word	0x00000008
.L_178:


//--------------------- .nv.info._ZN7cutlass13device_kernelIN5flash11enable_sm90INS1_16FlashAttnFwdSm90INS1_25CollectiveMainloopFwdSm90ILi2EN4cute5tupleIJNS5_1CILi1EEES8_S8_EEENS6_IJNS7_ILi128EEENS7_ILi112EEENS7_ILi192EEEEEELi192ENS_6half_tEfNS_4arch4Sm90ELb1ELb0ELb1ELb1ELb0ELb1ELb0ELb1ELb1ELb0ELb0ELb0EEENS1_21CollectiveEpilogueFwdINS6_IJSA_SC_SB_EEES9_SE_SG_Li256ELb1ELb0ELb0ELb0EEENS1_36VarlenDynamicPersistentTileSchedulerILi128ELi112ELi256ELi32ELb0ELb0ELb1ELb1ELb1ELb1EEEEEEEEEvNT_6ParamsE --------------------------
	.section	.nv.info._ZN7cutlass13device_kernelIN5flash11enable_sm90INS1_16FlashAttnFwdSm90INS1_25CollectiveMainloopFwdSm90ILi2EN4cute5tupleIJNS5_1CILi1EEES8_S8_EEENS6_IJNS7_ILi128EEENS7_ILi112EEENS7_ILi192EEEEEELi192ENS_6half_tEfNS_4arch4Sm90ELb1ELb0ELb1ELb1ELb0ELb1ELb0ELb1ELb1ELb0ELb0ELb0EEENS1_21CollectiveEpilogueFwdINS6_IJSA_SC_SB_EEES9_SE_SG_Li256ELb1ELb0ELb0ELb0EEENS1_36VarlenDynamicPersistentTileSchedulerILi128ELi112ELi256ELi32ELb0ELb0ELb1ELb1ELb1ELb1EEEEEEEEEvNT_6ParamsE,"",@"SHT_CUDA_INFO"
	.sectionflags	@""
	.align	4


	//----- nvinfo : EIATTR_CUDA_API_VERSION
	.align		4
        /*0000*/ 	.byte	0x04, 0x37
        /*0002*/ 	.short	(.L_180 - .L_179)
.L_179:
        /*0004*/ 	.word	0x00000082


	//----- nvinfo : EIATTR_KPARAM_INFO
	.align		4
.L_180:
        /*0008*/ 	.byte	0x04, 0x17
        /*000a*/ 	.short	(.L_182 - .L_181)
.L_181:
        /*000c*/ 	.word	0x00000000
        /*0010*/ 	.short	0x0000
        /*0012*/ 	.short	0x0000
        /*0014*/ 	.byte	0x00, 0xf0, 0x01, 0x28


	//----- nvinfo : EIATTR_SPARSE_MMA_MASK
	.align		4
.L_182:
        /*0018*/ 	.byte	0x03, 0x50
        /*001a*/ 	.short	0x0000


	//----- nvinfo : EIATTR_MAXREG_COUNT
	.align		4
        /*001c*/ 	.byte	0x03, 0x1b
        /*001e*/ 	.short	0x00a8


	//----- nvinfo : EIATTR_MERCURY_ISA_VERSION
	.align		4
        /*0020*/ 	.byte	0x03, 0x5f
        /*0022*/ 	.short	0x0101


	//----- nvinfo : EIATTR_VRC_CTA_INIT_COUNT
	.align		4
        /*0024*/ 	.byte	0x02, 0x4a
	.zero		1
	.zero		1


	//----- nvinfo : EIATTR_EXIT_INSTR_OFFSETS
	.align		4
        /*0028*/ 	.byte	0x04, 0x1c
        /*002a*/ 	.short	(.L_184 - .L_183)


	//   ....[0]....
.L_183:
        /*002c*/ 	.word	0x00000010


	//----- nvinfo : EIATTR_MAX_THREADS
	.align		4
.L_184:
        /*0030*/ 	.byte	0x04, 0x05
        /*0032*/ 	.short	(.L_186 - .L_185)
.L_185:
        /*0034*/ 	.word	0x00000180
        /*0038*/ 	.word	0x00000001
        /*003c*/ 	.word	0x00000001


	//----- nvinfo : EIATTR_CBANK_PARAM_SIZE
	.align		4
.L_186:
        /*0040*/ 	.byte	0x03, 0x19
        /*0042*/ 	.short	0x0a00


	//----- nvinfo : EIATTR_PARAM_CBANK
	.align		4
        /*0044*/ 	.byte	0x04, 0x0a
        /*0046*/ 	.short	(.L_188 - .L_187)
	.align		4
.L_187:
        /*0048*/ 	.word	index@(.nv.constant0._ZN7cutlass13device_kernelIN5flash11enable_sm90INS1_16FlashAttnFwdSm90INS1_25CollectiveMainloopFwdSm90ILi2EN4cute5tupleIJNS5_1CILi1EEES8_S8_EEENS6_IJNS7_ILi128EEENS7_ILi112EEENS7_ILi192EEEEEELi192ENS_6half_tEfNS_4arch4Sm90ELb1ELb0ELb1ELb1ELb0ELb1ELb0ELb1ELb1ELb0ELb0ELb0EEENS1_21CollectiveEpilogueFwdINS6_IJSA_SC_SB_EEES9_SE_SG_Li256ELb1ELb0ELb0ELb0EEENS1_36VarlenDynamicPersistentTileSchedulerILi128ELi112ELi256ELi32ELb0ELb0ELb1ELb1ELb1ELb1EEEEEEEEEvNT_6ParamsE)
        /*004c*/ 	.short	0x0380
        /*004e*/ 	.short	0x0a00


	//----- nvinfo : EIATTR_SW_WAR
	.align		4
.L_188:
        /*0050*/ 	.byte	0x04, 0x36
        /*0052*/ 	.short	(.L_190 - .L_189)
.L_189:
        /*0054*/ 	.word	0x00000008
.L_190:


//--------------------- .nv.callgraph             --------------------------
	.section	.nv.callgraph,"",@"SHT_CUDA_CALLGRAPH"
	.align	4
	.sectionentsize	8
	.align		4
        /*0000*/ 	.word	0x00000000
	.align		4
        /*0004*/ 	.word	0xffffffff
	.align		4
        /*0008*/ 	.word	0x00000000
	.align		4
        /*000c*/ 	.word	0xfffffffe
	.align		4
        /*0010*/ 	.word	0x00000000
	.align		4
        /*0014*/ 	.word	0xfffffffd
	.align		4
        /*0018*/ 	.word	0x00000000
	.align		4
        /*001c*/ 	.word	0xfffffffc


//--------------------- .nv.constant4             --------------------------
	.section	.nv.constant4,"a",@progbits
	.align	8
	.align		8
.nv.constant4:
        /*0000*/ 	.dword	_ZN74_INTERNAL_0f67f349_38_flash_fwd_hdim192_fp16_softcap_sm90_cu_21e1f8cb_31124cuda3std3__45__cpo5beginE
	.align		8
        /*0008*/ 	.dword	_ZN74_INTERNAL_0f67f349_38_flash_fwd_hdim192_fp16_softcap_sm90_cu_21e1f8cb_31124cuda3std3__45__cpo3endE
	.align		8
        /*0010*/ 	.dword	_ZN74_INTERNAL_0f67f349_38_flash_fwd_hdim192_fp16_softcap_sm90_cu_21e1f8cb_31124cuda3std3__45__cpo6cbeginE
	.align		8
        /*0018*/ 	.dword	_ZN74_INTERNAL_0f67f349_38_flash_fwd_hdim192_fp16_softcap_sm90_cu_21e1f8cb_31124cuda3std3__45__cpo4cendE
	.align		8
        /*0020*/ 	.dword	_ZN74_INTERNAL_0f67f349_38_flash_fwd_hdim192_fp16_softcap_sm90_cu_21e1f8cb_31124cuda3std3__476_GLOBAL__N__0f67f349_38_flash_fwd_hdim192_fp16_softcap_sm90_cu_21e1f8cb_31126ignoreE
	.align		8
        /*0028*/ 	.dword	_ZN74_INTERNAL_0f67f349_38_flash_fwd_hdim192_fp16_softcap_sm90_cu_21e1f8cb_31124cuda3std3__419piecewise_constructE
	.align		8
        /*0030*/ 	.dword	_ZN74_INTERNAL_0f67f349_38_flash_fwd_hdim192_fp16_softcap_sm90_cu_21e1f8cb_31124cuda3std3__48in_placeE
	.align		8
        /*0038*/ 	.dword	_ZN74_INTERNAL_0f67f349_38_flash_fwd_hdim192_fp16_softcap_sm90_cu_21e1f8cb_31124cuda3std6ranges3__45__cpo4swapE
	.align		8
        /*0040*/ 	.dword	_ZN74_INTERNAL_0f67f349_38_flash_fwd_hdim192_fp16_softcap_sm90_cu_21e1f8cb_31124cuda3std6ranges3__45__cpo9iter_moveE
	.align		8
        /*0048*/ 	.dword	_ZN74_INTERNAL_0f67f349_38_flash_fwd_hdim192_fp16_softcap_sm90_cu_21e1f8cb_31124cute7productE
	.align		8
        /*0050*/ 	.dword	_ZN74_INTERNAL_0f67f349_38_flash_fwd_hdim192_fp16_softcap_sm90_cu_21e1f8cb_31124cute1_E


//--------------------- .text._ZN7cutlass13device_kernelIN5flash11enable_sm90INS1_16FlashAttnFwdSm90INS1_25CollectiveMainloopFwdSm90ILi2EN4cute5tupleIJNS5_1CILi1EEES8_S8_EEENS6_IJNS7_ILi128EEENS7_ILi112EEENS7_ILi192EEEEEELi192ENS_6half_tEfNS_4arch4Sm90ELb0ELb0ELb1ELb0ELb0ELb0ELb0ELb1ELb1ELb0ELb0ELb0EEENS1_21CollectiveEpilogueFwdINS6_IJSA_SC_SB_EEES9_SE_SG_Li256ELb0ELb0ELb0ELb0EEENS1_29StaticPersistentTileSchedulerILb0EEEEEEEEEvNT_6ParamsE --------------------------
	.section	.text._ZN7cutlass13device_kernelIN5flash11enable_sm90INS1_16FlashAttnFwdSm90INS1_25CollectiveMainloopFwdSm90ILi2EN4cute5tupleIJNS5_1CILi1EEES8_S8_EEENS6_IJNS7_ILi128EEENS7_ILi112EEENS7_ILi192EEEEEELi192ENS_6half_tEfNS_4arch4Sm90ELb0ELb0ELb1ELb0ELb0ELb0ELb0ELb1ELb1ELb0ELb0ELb0EEENS1_21CollectiveEpilogueFwdINS6_IJSA_SC_SB_EEES9_SE_SG_Li256ELb0ELb0ELb0ELb0EEENS1_29StaticPersistentTileSchedulerILb0EEEEEEEEEvNT_6ParamsE,"ax",@progbits
	.align	128
.text._ZN7cutlass13device_kernelIN5flash11enable_sm90INS1_16FlashAttnFwdSm90INS1_25CollectiveMainloopFwdSm90ILi2EN4cute5tupleIJNS5_1CILi1EEES8_S8_EEENS6_IJNS7_ILi128EEENS7_ILi112EEENS7_ILi192EEEEEELi192ENS_6half_tEfNS_4arch4Sm90ELb0ELb0ELb1ELb0ELb0ELb0ELb0ELb1ELb1ELb0ELb0ELb0EEENS1_21CollectiveEpilogueFwdINS6_IJSA_SC_SB_EEES9_SE_SG_Li256ELb0ELb0ELb0ELb0EEENS1_29StaticPersistentTileSchedulerILb0EEEEEEEEEvNT_6ParamsE:
        .type           _ZN7cutlass13device_kernelIN5flash11enable_sm90INS1_16FlashAttnFwdSm90INS1_25CollectiveMainloopFwdSm90ILi2EN4cute5tupleIJNS5_1CILi1EEES8_S8_EEENS6_IJNS7_ILi128EEENS7_ILi112EEENS7_ILi192EEEEEELi192ENS_6half_tEfNS_4arch4Sm90ELb0ELb0ELb1ELb0ELb0ELb0ELb0ELb1ELb1ELb0ELb0ELb0EEENS1_21CollectiveEpilogueFwdINS6_IJSA_SC_SB_EEES9_SE_SG_Li256ELb0ELb0ELb0ELb0EEENS1_29StaticPersistentTileSchedulerILb0EEEEEEEEEvNT_6ParamsE,@function
        .size           _ZN7cutlass13device_kernelIN5flash11enable_sm90INS1_16FlashAttnFwdSm90INS1_25CollectiveMainloopFwdSm90ILi2EN4cute5tupleIJNS5_1CILi1EEES8_S8_EEENS6_IJNS7_ILi128EEENS7_ILi112EEENS7_ILi192EEEEEELi192ENS_6half_tEfNS_4arch4Sm90ELb0ELb0ELb1ELb0ELb0ELb0ELb0ELb1ELb1ELb0ELb0ELb0EEENS1_21CollectiveEpilogueFwdINS6_IJSA_SC_SB_EEES9_SE_SG_Li256ELb0ELb0ELb0ELb0EEENS1_29StaticPersistentTileSchedulerILb0EEEEEEEEEvNT_6ParamsE,(.L_x_10 - _ZN7cutlass13device_kernelIN5flash11enable_sm90INS1_16FlashAttnFwdSm90INS1_25CollectiveMainloopFwdSm90ILi2EN4cute5tupleIJNS5_1CILi1EEES8_S8_EEENS6_IJNS7_ILi128EEENS7_ILi112EEENS7_ILi192EEEEEELi192ENS_6half_tEfNS_4arch4Sm90ELb0ELb0ELb1ELb0ELb0ELb0ELb0ELb1ELb1ELb0ELb0ELb0EEENS1_21CollectiveEpilogueFwdINS6_IJSA_SC_SB_EEES9_SE_SG_Li256ELb0ELb0ELb0ELb0EEENS1_29StaticPersistentTileSchedulerILb0EEEEEEEEEvNT_6ParamsE)
        .other          _ZN7cutlass13device_kernelIN5flash11enable_sm90INS1_16FlashAttnFwdSm90INS1_25CollectiveMainloopFwdSm90ILi2EN4cute5tupleIJNS5_1CILi1EEES8_S8_EEENS6_IJNS7_ILi128EEENS7_ILi112EEENS7_ILi192EEEEEELi192ENS_6half_tEfNS_4arch4Sm90ELb0ELb0ELb1ELb0ELb0ELb0ELb0ELb1ELb1ELb0ELb0ELb0EEENS1_21CollectiveEpilogueFwdINS6_IJSA_SC_SB_EEES9_SE_SG_Li256ELb0ELb0ELb0ELb0EEENS1_29StaticPersistentTileSchedulerILb0EEEEEEEEEvNT_6ParamsE,@"STO_CUDA_ENTRY STV_DEFAULT"
_ZN7cutlass13device_kernelIN5flash11enable_sm90INS1_16FlashAttnFwdSm90INS1_25CollectiveMainloopFwdSm90ILi2EN4cute5tupleIJNS5_1CILi1EEES8_S8_EEENS6_IJNS7_ILi128EEENS7_ILi112EEENS7_ILi192EEEEEELi192ENS_6half_tEfNS_4arch4Sm90ELb0ELb0ELb1ELb0ELb0ELb0ELb0ELb1ELb1ELb0ELb0ELb0EEENS1_21CollectiveEpilogueFwdINS6_IJSA_SC_SB_EEES9_SE_SG_Li256ELb0ELb0ELb0ELb0EEENS1_29StaticPersistentTileSchedulerILb0EEEEEEEEEvNT_6ParamsE:
[----:B------:R-:W-:Y:S01]  /*0000*/  LDC R1, c[0x0][0x37c] ;  /* 0x0000df00ff017b82 */ /* 0x000fe20000000800 */
[----:B------:R-:W-:Y:S05]  /*0010*/  EXIT ;  /* 0x000000000000794d */ /* 0x000fea0003800000 */
.L_x_0:
[----:B------:R-:W-:-:S00]  /*0020*/  BRA `(.L_x_0) ;  /* 0xfffffffc00fc7947 */ /* 0x000fc0000383ffff */
[----:B------:R-:W-:-:S00]  /*0030*/  NOP ;  /* 0x0000000000007918 */ /* 0x000fc00000000000 */
        /* <DEDUP_REMOVED lines=12> */
.L_x_10:


//--------------------- .text._ZN7cutlass13device_kernelIN5flash11enable_sm90INS1_16FlashAttnFwdSm90INS1_25CollectiveMainloopFwdSm90ILi2EN4cute5tupleIJNS5_1CILi2EEENS7_ILi1EEES9_EEENS6_IJNS7_ILi128EEENS7_ILi112EEENS7_ILi192EEEEEELi192ENS_6half_tEfNS_4arch4Sm90ELb0ELb0ELb1ELb0ELb0ELb0ELb0ELb1ELb1ELb0ELb0ELb0EEENS1_21CollectiveEpilogueFwdINS6_IJSB_SD_SC_EEESA_SF_SH_Li256ELb0ELb0ELb0ELb0EEENS1_29StaticPersistentTileSchedulerILb0EEEEEEEEEvNT_6ParamsE --------------------------
	.section	.text._ZN7cutlass13device_kernelIN5flash11enable_sm90INS1_16FlashAttnFwdSm90INS1_25CollectiveMainloopFwdSm90ILi2EN4cute5tupleIJNS5_1CILi2EEENS7_ILi1EEES9_EEENS6_IJNS7_ILi128EEENS7_ILi112EEENS7_ILi192EEEEEELi192ENS_6half_tEfNS_4arch4Sm90ELb0ELb0ELb1ELb0ELb0ELb0ELb0ELb1ELb1ELb0ELb0ELb0EEENS1_21CollectiveEpilogueFwdINS6_IJSB_SD_SC_EEESA_SF_SH_Li256ELb0ELb0ELb0ELb0EEENS1_29StaticPersistentTileSchedulerILb0EEEEEEEEEvNT_6ParamsE,"ax",@progbits
	.align	128
.text._ZN7cutlass13device_kernelIN5flash11enable_sm90INS1_16FlashAttnFwdSm90INS1_25CollectiveMainloopFwdSm90ILi2EN4cute5tupleIJNS5_1CILi2EEENS7_ILi1EEES9_EEENS6_IJNS7_ILi128EEENS7_ILi112EEENS7_ILi192EEEEEELi192ENS_6half_tEfNS_4arch4Sm90ELb0ELb0ELb1ELb0ELb0ELb0ELb0ELb1ELb1ELb0ELb0ELb0EEENS1_21CollectiveEpilogueFwdINS6_IJSB_SD_SC_EEESA_SF_SH_Li256ELb0ELb0ELb0ELb0EEENS1_29StaticPersistentTileSchedulerILb0EEEEEEEEEvNT_6ParamsE:
        .type           _ZN7cutlass13device_kernelIN5flash11enable_sm90INS1_16FlashAttnFwdSm90INS1_25CollectiveMainloopFwdSm90ILi2EN4cute5tupleIJNS5_1CILi2EEENS7_ILi1EEES9_EEENS6_IJNS7_ILi128EEENS7_ILi112EEENS7_ILi192EEEEEELi192ENS_6half_tEfNS_4arch4Sm90ELb0ELb0ELb1ELb0ELb0ELb0ELb0ELb1ELb1ELb0ELb0ELb0EEENS1_21CollectiveEpilogueFwdINS6_IJSB_SD_SC_EEESA_SF_SH_Li256ELb0ELb0ELb0ELb0EEENS1_29StaticPersistentTileSchedulerILb0EEEEEEEEEvNT_6ParamsE,@function
        .size           _ZN7cutlass13device_kernelIN5flash11enable_sm90INS1_16FlashAttnFwdSm90INS1_25CollectiveMainloopFwdSm90ILi2EN4cute5tupleIJNS5_1CILi2EEENS7_ILi1EEES9_EEENS6_IJNS7_ILi128EEENS7_ILi112EEENS7_ILi192EEEEEELi192ENS_6half_tEfNS_4arch4Sm90ELb0ELb0ELb1ELb0ELb0ELb0ELb0ELb1ELb1ELb0ELb0ELb0EEENS1_21CollectiveEpilogueFwdINS6_IJSB_SD_SC_EEESA_SF_SH_Li256ELb0ELb0ELb0ELb0EEENS1_29StaticPersistentTileSchedulerILb0EEEEEEEEEvNT_6ParamsE,(.L_x_11 - _ZN7cutlass13device_kernelIN5flash11enable_sm90INS1_16FlashAttnFwdSm90INS1_25CollectiveMainloopFwdSm90ILi2EN4cute5tupleIJNS5_1CILi2EEENS7_ILi1EEES9_EEENS6_IJNS7_ILi128EEENS7_ILi112EEENS7_ILi192EEEEEELi192ENS_6half_tEfNS_4arch4Sm90ELb0ELb0ELb1ELb0ELb0ELb0ELb0ELb1ELb1ELb0ELb0ELb0EEENS1_21CollectiveEpilogueFwdINS6_IJSB_SD_SC_EEESA_SF_SH_Li256ELb0ELb0ELb0ELb0EEENS1_29StaticPersistentTileSchedulerILb0EEEEEEEEEvNT_6ParamsE)
        .other          _ZN7cutlass13device_kernelIN5flash11enable_sm90INS1_16FlashAttnFwdSm90INS1_25CollectiveMainloopFwdSm90ILi2EN4cute5tupleIJNS5_1CILi2EEENS7_ILi1EEES9_EEENS6_IJNS7_ILi128EEENS7_ILi112EEENS7_ILi192EEEEEELi192ENS_6half_tEfNS_4arch4Sm90ELb0ELb0ELb1ELb0ELb0ELb0ELb0ELb1ELb1ELb0ELb0ELb0EEENS1_21CollectiveEpilogueFwdINS6_IJSB_SD_SC_EEESA_SF_SH_Li256ELb0ELb0ELb0ELb0EEENS1_29StaticPersistentTileSchedulerILb0EEEEEEEEEvNT_6ParamsE,@"STO_CUDA_ENTRY STV_DEFAULT"
_ZN7cutlass13device_kernelIN5flash11enable_sm90INS1_16FlashAttnFwdSm90INS1_25CollectiveMainloopFwdSm90ILi2EN4cute5tupleIJNS5_1CILi2EEENS7_ILi1EEES9_EEENS6_IJNS7_ILi128EEENS7_ILi112EEENS7_ILi192EEEEEELi192ENS_6half_tEfNS_4arch4Sm90ELb0ELb0ELb1ELb0ELb0ELb0ELb0ELb1ELb1ELb0ELb0ELb0EEENS1_21CollectiveEpilogueFwdINS6_IJSB_SD_SC_EEESA_SF_SH_Li256ELb0ELb0ELb0ELb0EEENS1_29StaticPersistentTileSchedulerILb0EEEEEEEEEvNT_6ParamsE:
[----:B------:R-:W-:Y:S01]  /*0000*/  LDC R1, c[0x0][0x37c] ;  /* 0x0000df00ff017b82 */ /* 0x000fe20000000800 */
[----:B------:R-:W-:Y:S05]  /*0010*/  EXIT ;  /* 0x000000000000794d */ /* 0x000fea0003800000 */
.L_x_1:
        /* <DEDUP_REMOVED lines=14> */
.L_x_11:


//--------------------- .text._ZN7cutlass13device_kernelIN5flash11enable_sm90INS1_16FlashAttnFwdSm90INS1_25CollectiveMainloopFwdSm90ILi2EN4cute5tupleIJNS5_1CILi1EEES8_S8_EEENS6_IJNS7_ILi128EEENS7_ILi112EEENS7_ILi192EEEEEELi192ENS_6half_tEfNS_4arch4Sm90ELb0ELb0ELb1ELb1ELb0ELb0ELb0ELb1ELb1ELb0ELb0ELb0EEENS1_21CollectiveEpilogueFwdINS6_IJSA_SC_SB_EEES9_SE_SG_Li256ELb1ELb0ELb0ELb0EEENS1_36VarlenDynamicPersistentTileSchedulerILi128ELi112ELi256ELi32ELb0ELb0ELb1ELb0ELb1ELb1EEEEEEEEEvNT_6ParamsE --------------------------
	.section	.text._ZN7cutlass13device_kernelIN5flash11enable_sm90INS1_16FlashAttnFwdSm90INS1_25CollectiveMainloopFwdSm90ILi2EN4cute5tupleIJNS5_1CILi1EEES8_S8_EEENS6_IJNS7_ILi128EEENS7_ILi112EEENS7_ILi192EEEEEELi192ENS_6half_tEfNS_4arch4Sm90ELb0ELb0ELb1ELb1ELb0ELb0ELb0ELb1ELb1ELb0ELb0ELb0EEENS1_21CollectiveEpilogueFwdINS6_IJSA_SC_SB_EEES9_SE_SG_Li256ELb1ELb0ELb0ELb0EEENS1_36VarlenDynamicPersistentTileSchedulerILi128ELi112ELi256ELi32ELb0ELb0ELb1ELb0ELb1ELb1EEEEEEEEEvNT_6ParamsE,"ax",@progbits
	.align	128
.text._ZN7cutlass13device_kernelIN5flash11enable_sm90INS1_16FlashAttnFwdSm90INS1_25CollectiveMainloopFwdSm90ILi2EN4cute5tupleIJNS5_1CILi1EEES8_S8_EEENS6_IJNS7_ILi128EEENS7_ILi112EEENS7_ILi192EEEEEELi192ENS_6half_tEfNS_4arch4Sm90ELb0ELb0ELb1ELb1ELb0ELb0ELb0ELb1ELb1ELb0ELb0ELb0EEENS1_21CollectiveEpilogueFwdINS6_IJSA_SC_SB_EEES9_SE_SG_Li256ELb1ELb0ELb0ELb0EEENS1_36VarlenDynamicPersistentTileSchedulerILi128ELi112ELi256ELi32ELb0ELb0ELb1ELb0ELb1ELb1EEEEEEEEEvNT_6ParamsE:
        .type           _ZN7cutlass13device_kernelIN5flash11enable_sm90INS1_16FlashAttnFwdSm90INS1_25CollectiveMainloopFwdSm90ILi2EN4cute5tupleIJNS5_1CILi1EEES8_S8_EEENS6_IJNS7_ILi128EEENS7_ILi112EEENS7_ILi192EEEEEELi192ENS_6half_tEfNS_4arch4Sm90ELb0ELb0ELb1ELb1ELb0ELb0ELb0ELb1ELb1ELb0ELb0ELb0EEENS1_21CollectiveEpilogueFwdINS6_IJSA_SC_SB_EEES9_SE_SG_Li256ELb1ELb0ELb0ELb0EEENS1_36VarlenDynamicPersistentTileSchedulerILi128ELi112ELi256ELi32ELb0ELb0ELb1ELb0ELb1ELb1EEEEEEEEEvNT_6ParamsE,@function
        .size           _ZN7cutlass13device_kernelIN5flash11enable_sm90INS1_16FlashAttnFwdSm90INS1_25CollectiveMainloopFwdSm90ILi2EN4cute5tupleIJNS5_1CILi1EEES8_S8_EEENS6_IJNS7_ILi128EEENS7_ILi112EEENS7_ILi192EEEEEELi192ENS_6half_tEfNS_4arch4Sm90ELb0ELb0ELb1ELb1ELb0ELb0ELb0ELb1ELb1ELb0ELb0ELb0EEENS1_21CollectiveEpilogueFwdINS6_IJSA_SC_SB_EEES9_SE_SG_Li256ELb1ELb0ELb0ELb0EEENS1_36VarlenDynamicPersistentTileSchedulerILi128ELi112ELi256ELi32ELb0ELb0ELb1ELb0ELb1ELb1EEEEEEEEEvNT_6ParamsE,(.L_x_12 - _ZN7cutlass13device_kernelIN5flash11enable_sm90INS1_16FlashAttnFwdSm90INS1_25CollectiveMainloopFwdSm90ILi2EN4cute5tupleIJNS5_1CILi1EEES8_S8_EEENS6_IJNS7_ILi128EEENS7_ILi112EEENS7_ILi192EEEEEELi192ENS_6half_tEfNS_4arch4Sm90ELb0ELb0ELb1ELb1ELb0ELb0ELb0ELb1ELb1ELb0ELb0ELb0EEENS1_21CollectiveEpilogueFwdINS6_IJSA_SC_SB_EEES9_SE_SG_Li256ELb1ELb0ELb0ELb0EEENS1_36VarlenDynamicPersistentTileSchedulerILi128ELi112ELi256ELi32ELb0ELb0ELb1ELb0ELb1ELb1EEEEEEEEEvNT_6ParamsE)
        .other          _ZN7cutlass13device_kernelIN5flash11enable_sm90INS1_16FlashAttnFwdSm90INS1_25CollectiveMainloopFwdSm90ILi2EN4cute5tupleIJNS5_1CILi1EEES8_S8_EEENS6_IJNS7_ILi128EEENS7_ILi112EEENS7_ILi192EEEEEELi192ENS_6half_tEfNS_4arch4Sm90ELb0ELb0ELb1ELb1ELb0ELb0ELb0ELb1ELb1ELb0ELb0ELb0EEENS1_21CollectiveEpilogueFwdINS6_IJSA_SC_SB_EEES9_SE_SG_Li256ELb1ELb0ELb0ELb0EEENS1_36VarlenDynamicPersistentTileSchedulerILi128ELi112ELi256ELi32ELb0ELb0ELb1ELb0ELb1ELb1EEEEEEEEEvNT_6ParamsE,@"STO_CUDA_ENTRY STV_DEFAULT"
_ZN7cutlass13device_kernelIN5flash11enable_sm90INS1_16FlashAttnFwdSm90INS1_25CollectiveMainloopFwdSm90ILi2EN4cute5tupleIJNS5_1CILi1EEES8_S8_EEENS6_IJNS7_ILi128EEENS7_ILi112EEENS7_ILi192EEEEEELi192ENS_6half_tEfNS_4arch4Sm90ELb0ELb0ELb1ELb1ELb0ELb0ELb0ELb1ELb1ELb0ELb0ELb0EEENS1_21CollectiveEpilogueFwdINS6_IJSA_SC_SB_EEES9_SE_SG_Li256ELb1ELb0ELb0ELb0EEENS1_36VarlenDynamicPersistentTileSchedulerILi128ELi112ELi256ELi32ELb0ELb0ELb1ELb0ELb1ELb1EEEEEEEEEvNT_6ParamsE:
[----:B------:R-:W-:Y:S01]  /*0000*/  LDC R1, c[0x0][0x37c] ;  /* 0x0000df00ff017b82 */ /* 0x000fe20000000800 */
[----:B------:R-:W-:Y:S05]  /*0010*/  EXIT ;  /* 0x000000000000794d */ /* 0x000fea0003800000 */
.L_x_2:
        /* <DEDUP_REMOVED lines=14> */
.L_x_12:


//--------------------- .text._ZN7cutlass13device_kernelIN5flash11enable_sm90INS1_16FlashAttnFwdSm90INS1_25CollectiveMainloopFwdSm90ILi2EN4cute5tupleIJNS5_1CILi1EEES8_S8_EEENS6_IJNS7_ILi128EEENS7_ILi112EEENS7_ILi192EEEEEELi192ENS_6half_tEfNS_4arch4Sm90ELb0ELb0ELb1ELb1ELb0ELb1ELb0ELb1ELb1ELb0ELb0ELb0EEENS1_21CollectiveEpilogueFwdINS6_IJSA_SC_SB_EEES9_SE_SG_Li256ELb1ELb0ELb0ELb0EEENS1_36VarlenDynamicPersistentTileSchedulerILi128ELi112ELi256ELi32ELb0ELb0ELb1ELb0ELb1ELb1EEEEEEEEEvNT_6ParamsE --------------------------
	.section	.text._ZN7cutlass13device_kernelIN5flash11enable_sm90INS1_16FlashAttnFwdSm90INS1_25CollectiveMainloopFwdSm90ILi2EN4cute5tupleIJNS5_1CILi1EEES8_S8_EEENS6_IJNS7_ILi128EEENS7_ILi112EEENS7_ILi192EEEEEELi192ENS_6half_tEfNS_4arch4Sm90ELb0ELb0ELb1ELb1ELb0ELb1ELb0ELb1ELb1ELb0ELb0ELb0EEENS1_21CollectiveEpilogueFwdINS6_IJSA_SC_SB_EEES9_SE_SG_Li256ELb1ELb0ELb0ELb0EEENS1_36VarlenDynamicPersistentTileSchedulerILi128ELi112ELi256ELi32ELb0ELb0ELb1ELb0ELb1ELb1EEEEEEEEEvNT_6ParamsE,"ax",@progbits
	.align	128
.text._ZN7cutlass13device_kernelIN5flash11enable_sm90INS1_16FlashAttnFwdSm90INS1_25CollectiveMainloopFwdSm90ILi2EN4cute5tupleIJNS5_1CILi1EEES8_S8_EEENS6_IJNS7_ILi128EEENS7_ILi112EEENS7_ILi192EEEEEELi192ENS_6half_tEfNS_4arch4Sm90ELb0ELb0ELb1ELb1ELb0ELb1ELb0ELb1ELb1ELb0ELb0ELb0EEENS1_21CollectiveEpilogueFwdINS6_IJSA_SC_SB_EEES9_SE_SG_Li256ELb1ELb0ELb0ELb0EEENS1_36VarlenDynamicPersistentTileSchedulerILi128ELi112ELi256ELi32ELb0ELb0ELb1ELb0ELb1ELb1EEEEEEEEEvNT_6ParamsE:
        .type           _ZN7cutlass13device_kernelIN5flash11enable_sm90INS1_16FlashAttnFwdSm90INS1_25CollectiveMainloopFwdSm90ILi2EN4cute5tupleIJNS5_1CILi1EEES8_S8_EEENS6_IJNS7_ILi128EEENS7_ILi112EEENS7_ILi192EEEEEELi192ENS_6half_tEfNS_4arch4Sm90ELb0ELb0ELb1ELb1ELb0ELb1ELb0ELb1ELb1ELb0ELb0ELb0EEENS1_21CollectiveEpilogueFwdINS6_IJSA_SC_SB_EEES9_SE_SG_Li256ELb1ELb0ELb0ELb0EEENS1_36VarlenDynamicPersistentTileSchedulerILi128ELi112ELi256ELi32ELb0ELb0ELb1ELb0ELb1ELb1EEEEEEEEEvNT_6ParamsE,@function
        .size           _ZN7cutlass13device_kernelIN5flash11enable_sm90INS1_16FlashAttnFwdSm90INS1_25CollectiveMainloopFwdSm90ILi2EN4cute5tupleIJNS5_1CILi1EEES8_S8_EEENS6_IJNS7_ILi128EEENS7_ILi112EEENS7_ILi192EEEEEELi192ENS_6half_tEfNS_4arch4Sm90ELb0ELb0ELb1ELb1ELb0ELb1ELb0ELb1ELb1ELb0ELb0ELb0EEENS1_21CollectiveEpilogueFwdINS6_IJSA_SC_SB_EEES9_SE_SG_Li256ELb1ELb0ELb0ELb0EEENS1_36VarlenDynamicPersistentTileSchedulerILi128ELi112ELi256ELi32ELb0ELb0ELb1ELb0ELb1ELb1EEEEEEEEEvNT_6ParamsE,(.L_x_13 - _ZN7cutlass13device_kernelIN5flash11enable_sm90INS1_16FlashAttnFwdSm90INS1_25CollectiveMainloopFwdSm90ILi2EN4cute5tupleIJNS5_1CILi1EEES8_S8_EEENS6_IJNS7_ILi128EEENS7_ILi112EEENS7_ILi192EEEEEELi192ENS_6half_tEfNS_4arch4Sm90ELb0ELb0ELb1ELb1ELb0ELb1ELb0ELb1ELb1ELb0ELb0ELb0EEENS1_21CollectiveEpilogueFwdINS6_IJSA_SC_SB_EEES9_SE_SG_Li256ELb1ELb0ELb0ELb0EEENS1_36VarlenDynamicPersistentTileSchedulerILi128ELi112ELi256ELi32ELb0ELb0ELb1ELb0ELb1ELb1EEEEEEEEEvNT_6ParamsE)
        .other          _ZN7cutlass13device_kernelIN5flash11enable_sm90INS1_16FlashAttnFwdSm90INS1_25CollectiveMainloopFwdSm90ILi2EN4cute5tupleIJNS5_1CILi1EEES8_S8_EEENS6_IJNS7_ILi128EEENS7_ILi112EEENS7_ILi192EEEEEELi192ENS_6half_tEfNS_4arch4Sm90ELb0ELb0ELb1ELb1ELb0ELb1ELb0ELb1ELb1ELb0ELb0ELb0EEENS1_21CollectiveEpilogueFwdINS6_IJSA_SC_SB_EEES9_SE_SG_Li256ELb1ELb0ELb0ELb0EEENS1_36VarlenDynamicPersistentTileSchedulerILi128ELi112ELi256ELi32ELb0ELb0ELb1ELb0ELb1ELb1EEEEEEEEEvNT_6ParamsE,@"STO_CUDA_ENTRY STV_DEFAULT"
_ZN7cutlass13device_kernelIN5flash11enable_sm90INS1_16FlashAttnFwdSm90INS1_25CollectiveMainloopFwdSm90ILi2EN4cute5tupleIJNS5_1CILi1EEES8_S8_EEENS6_IJNS7_ILi128EEENS7_ILi112EEENS7_ILi192EEEEEELi192ENS_6half_tEfNS_4arch4Sm90ELb0ELb0ELb1ELb1ELb0ELb1ELb0ELb1ELb1ELb0ELb0ELb0EEENS1_21CollectiveEpilogueFwdINS6_IJSA_SC_SB_EEES9_SE_SG_Li256ELb1ELb0ELb0ELb0EEENS1_36VarlenDynamicPersistentTileSchedulerILi128ELi112ELi256ELi32ELb0ELb0ELb1ELb0ELb1ELb1EEEEEEEEEvNT_6ParamsE:
[----:B------:R-:W-:Y:S01]  /*0000*/  LDC R1, c[0x0][0x37c] ;  /* 0x0000df00ff017b82 */ /* 0x000fe20000000800 */
[----:B------:R-:W-:Y:S05]  /*0010*/  EXIT ;  /* 0x000000000000794d */ /* 0x000fea0003800000 */
.L_x_3:
        /* <DEDUP_REMOVED lines=14> */
.L_x_13:


//--------------------- .text._ZN7cutlass13device_kernelIN5flash11enable_sm90INS1_16FlashAttnFwdSm90INS1_25CollectiveMainloopFwdSm90ILi2EN4cute5tupleIJNS5_1CILi1EEES8_S8_EEENS6_IJNS7_ILi128EEENS7_ILi96EEENS7_ILi192EEEEEELi192ENS_6half_tEfNS_4arch4Sm90ELb0ELb1ELb1ELb0ELb0ELb0ELb0ELb1ELb1ELb0ELb0ELb0EEENS1_21CollectiveEpilogueFwdINS6_IJSA_SC_SB_EEES9_SE_SG_Li256ELb0ELb0ELb0ELb0EEENS1_30DynamicPersistentTileSchedulerILi256ELi32ELb0ELb0ELb1EEEEEEEEEvNT_6ParamsE --------------------------
	.section	.text._ZN7cutlass13device_kernelIN5flash11enable_sm90INS1_16FlashAttnFwdSm90INS1_25CollectiveMainloopFwdSm90ILi2EN4cute5tupleIJNS5_1CILi1EEES8_S8_EEENS6_IJNS7_ILi128EEENS7_ILi96EEENS7_ILi192EEEEEELi192ENS_6half_tEfNS_4arch4Sm90ELb0ELb1ELb1ELb0ELb0ELb0ELb0ELb1ELb1ELb0ELb0ELb0EEENS1_21CollectiveEpilogueFwdINS6_IJSA_SC_SB_EEES9_SE_SG_Li256ELb0ELb0ELb0ELb0EEENS1_30DynamicPersistentTileSchedulerILi256ELi32ELb0ELb0ELb1EEEEEEEEEvNT_6ParamsE,"ax",@progbits
	.align	128
.text._ZN7cutlass13device_kernelIN5flash11enable_sm90INS1_16FlashAttnFwdSm90INS1_25CollectiveMainloopFwdSm90ILi2EN4cute5tupleIJNS5_1CILi1EEES8_S8_EEENS6_IJNS7_ILi128EEENS7_ILi96EEENS7_ILi192EEEEEELi192ENS_6half_tEfNS_4arch4Sm90ELb0ELb1ELb1ELb0ELb0ELb0ELb0ELb1ELb1ELb0ELb0ELb0EEENS1_21CollectiveEpilogueFwdINS6_IJSA_SC_SB_EEES9_SE_SG_Li256ELb0ELb0ELb0ELb0EEENS1_30DynamicPersistentTileSchedulerILi256ELi32ELb0ELb0ELb1EEEEEEEEEvNT_6ParamsE:
        .type           _ZN7cutlass13device_kernelIN5flash11enable_sm90INS1_16FlashAttnFwdSm90INS1_25CollectiveMainloopFwdSm90ILi2EN4cute5tupleIJNS5_1CILi1EEES8_S8_EEENS6_IJNS7_ILi128EEENS7_ILi96EEENS7_ILi192EEEEEELi192ENS_6half_tEfNS_4arch4Sm90ELb0ELb1ELb1ELb0ELb0ELb0ELb0ELb1ELb1ELb0ELb0ELb0EEENS1_21CollectiveEpilogueFwdINS6_IJSA_SC_SB_EEES9_SE_SG_Li256ELb0ELb0ELb0ELb0EEENS1_30DynamicPersistentTileSchedulerILi256ELi32ELb0ELb0ELb1EEEEEEEEEvNT_6ParamsE,@function
        .size           _ZN7cutlass13device_kernelIN5flash11enable_sm90INS1_16FlashAttnFwdSm90INS1_25CollectiveMainloopFwdSm90ILi2EN4cute5tupleIJNS5_1CILi1EEES8_S8_EEENS6_IJNS7_ILi128EEENS7_ILi96EEENS7_ILi192EEEEEELi192ENS_6half_tEfNS_4arch4Sm90ELb0ELb1ELb1ELb0ELb0ELb0ELb0ELb1ELb1ELb0ELb0ELb0EEENS1_21CollectiveEpilogueFwdINS6_IJSA_SC_SB_EEES9_SE_SG_Li256ELb0ELb0ELb0ELb0EEENS1_30DynamicPersistentTileSchedulerILi256ELi32ELb0ELb0ELb1EEEEEEEEEvNT_6ParamsE,(.L_x_14 - _ZN7cutlass13device_kernelIN5flash11enable_sm90INS1_16FlashAttnFwdSm90INS1_25CollectiveMainloopFwdSm90ILi2EN4cute5tupleIJNS5_1CILi1EEES8_S8_EEENS6_IJNS7_ILi128EEENS7_ILi96EEENS7_ILi192EEEEEELi192ENS_6half_tEfNS_4arch4Sm90ELb0ELb1ELb1ELb0ELb0ELb0ELb0ELb1ELb1ELb0ELb0ELb0EEENS1_21CollectiveEpilogueFwdINS6_IJSA_SC_SB_EEES9_SE_SG_Li256ELb0ELb0ELb0ELb0EEENS1_30DynamicPersistentTileSchedulerILi256ELi32ELb0ELb0ELb1EEEEEEEEEvNT_6ParamsE)
        .other          _ZN7cutlass13device_kernelIN5flash11enable_sm90INS1_16FlashAttnFwdSm90INS1_25CollectiveMainloopFwdSm90ILi2EN4cute5tupleIJNS5_1CILi1EEES8_S8_EEENS6_IJNS7_ILi128EEENS7_ILi96EEENS7_ILi192EEEEEELi192ENS_6half_tEfNS_4arch4Sm90ELb0ELb1ELb1ELb0ELb0ELb0ELb0ELb1ELb1ELb0ELb0ELb0EEENS1_21CollectiveEpilogueFwdINS6_IJSA_SC_SB_EEES9_SE_SG_Li256ELb0ELb0ELb0ELb0EEENS1_30DynamicPersistentTileSchedulerILi256ELi32ELb0ELb0ELb1EEEEEEEEEvNT_6ParamsE,@"STO_CUDA_ENTRY STV_DEFAULT"
_ZN7cutlass13device_kernelIN5flash11enable_sm90INS1_16FlashAttnFwdSm90INS1_25CollectiveMainloopFwdSm90ILi2EN4cute5tupleIJNS5_1CILi1EEES8_S8_EEENS6_IJNS7_ILi128EEENS7_ILi96EEENS7_ILi192EEEEEELi192ENS_6half_tEfNS_4arch4Sm90ELb0ELb1ELb1ELb0ELb0ELb0ELb0ELb1ELb1ELb0ELb0ELb0EEENS1_21CollectiveEpilogueFwdINS6_IJSA_SC_SB_EEES9_SE_SG_Li256ELb0ELb0ELb0ELb0EEENS1_30DynamicPersistentTileSchedulerILi256ELi32ELb0ELb0ELb1EEEEEEEEEvNT_6ParamsE:
[----:B------:R-:W-:Y:S01]  /*0000*/  LDC R1, c[0x0][0x37c] ;  /* 0x0000df00ff017b82 */ /* 0x000fe20000000800 */
[----:B------:R-:W-:Y:S05]  /*0010*/  EXIT ;  /* 0x000000000000794d */ /* 0x000fea0003800000 */
.L_x_4:
        /* <DEDUP_REMOVED lines=14> */
.L_x_14:


//--------------------- .text._ZN7cutlass13device_kernelIN5flash11enable_sm90INS1_16FlashAttnFwdSm90INS1_25CollectiveMainloopFwdSm90ILi2EN4cute5tupleIJNS5_1CILi1EEES8_S8_EEENS6_IJNS7_ILi128EEENS7_ILi96EEENS7_ILi192EEEEEELi192ENS_6half_tEfNS_4arch4Sm90ELb0ELb1ELb1ELb1ELb0ELb0ELb0ELb1ELb1ELb0ELb0ELb0EEENS1_21CollectiveEpilogueFwdINS6_IJSA_SC_SB_EEES9_SE_SG_Li256ELb1ELb0ELb0ELb0EEENS1_36VarlenDynamicPersistentTileSchedulerILi128ELi96ELi256ELi32ELb0ELb0ELb1ELb1ELb0ELb1EEEEEEEEEvNT_6ParamsE --------------------------
	.section	.text._ZN7cutlass13device_kernelIN5flash11enable_sm90INS1_16FlashAttnFwdSm90INS1_25CollectiveMainloopFwdSm90ILi2EN4cute5tupleIJNS5_1CILi1EEES8_S8_EEENS6_IJNS7_ILi128EEENS7_ILi96EEENS7_ILi192EEEEEELi192ENS_6half_tEfNS_4arch4Sm90ELb0ELb1ELb1ELb1ELb0ELb0ELb0ELb1ELb1ELb0ELb0ELb0EEENS1_21CollectiveEpilogueFwdINS6_IJSA_SC_SB_EEES9_SE_SG_Li256ELb1ELb0ELb0ELb0EEENS1_36VarlenDynamicPersistentTileSchedulerILi128ELi96ELi256ELi32ELb0ELb0ELb1ELb1ELb0ELb1EEEEEEEEEvNT_6ParamsE,"ax",@progbits
	.align	128
.text._ZN7cutlass13device_kernelIN5flash11enable_sm90INS1_16FlashAttnFwdSm90INS1_25CollectiveMainloopFwdSm90ILi2EN4cute5tupleIJNS5_1CILi1EEES8_S8_EEENS6_IJNS7_ILi128EEENS7_ILi96EEENS7_ILi192EEEEEELi192ENS_6half_tEfNS_4arch4Sm90ELb0ELb1ELb1ELb1ELb0ELb0ELb0ELb1ELb1ELb0ELb0ELb0EEENS1_21CollectiveEpilogueFwdINS6_IJSA_SC_SB_EEES9_SE_SG_Li256ELb1ELb0ELb0ELb0EEENS1_36VarlenDynamicPersistentTileSchedulerILi128ELi96ELi256ELi32ELb0ELb0ELb1ELb1ELb0ELb1EEEEEEEEEvNT_6ParamsE:
        .type           _ZN7cutlass13device_kernelIN5flash11enable_sm90INS1_16FlashAttnFwdSm90INS1_25CollectiveMainloopFwdSm90ILi2EN4cute5tupleIJNS5_1CILi1EEES8_S8_EEENS6_IJNS7_ILi128EEENS7_ILi96EEENS7_ILi192EEEEEELi192ENS_6half_tEfNS_4arch4Sm90ELb0ELb1ELb1ELb1ELb0ELb0ELb0ELb1ELb1ELb0ELb0ELb0EEENS1_21CollectiveEpilogueFwdINS6_IJSA_SC_SB_EEES9_SE_SG_Li256ELb1ELb0ELb0ELb0EEENS1_36VarlenDynamicPersistentTileSchedulerILi128ELi96ELi256ELi32ELb0ELb0ELb1ELb1ELb0ELb1EEEEEEEEEvNT_6ParamsE,@function
        .size           _ZN7cutlass13device_kernelIN5flash11enable_sm90INS1_16FlashAttnFwdSm90INS1_25CollectiveMainloopFwdSm90ILi2EN4cute5tupleIJNS5_1CILi1EEES8_S8_EEENS6_IJNS7_ILi128EEENS7_ILi96EEENS7_ILi192EEEEEELi192ENS_6half_tEfNS_4arch4Sm90ELb0ELb1ELb1ELb1ELb0ELb0ELb0ELb1ELb1ELb0ELb0ELb0EEENS1_21CollectiveEpilogueFwdINS6_IJSA_SC_SB_EEES9_SE_SG_Li256ELb1ELb0ELb0ELb0EEENS1_36VarlenDynamicPersistentTileSchedulerILi128ELi96ELi256ELi32ELb0ELb0ELb1ELb1ELb0ELb1EEEEEEEEEvNT_6ParamsE,(.L_x_15 - _ZN7cutlass13device_kernelIN5flash11enable_sm90INS1_16FlashAttnFwdSm90INS1_25CollectiveMainloopFwdSm90ILi2EN4cute5tupleIJNS5_1CILi1EEES8_S8_EEENS6_IJNS7_ILi128EEENS7_ILi96EEENS7_ILi192EEEEEELi192ENS_6half_tEfNS_4arch4Sm90ELb0ELb1ELb1ELb1ELb0ELb0ELb0ELb1ELb1ELb0ELb0ELb0EEENS1_21CollectiveEpilogueFwdINS6_IJSA_SC_SB_EEES9_SE_SG_Li256ELb1ELb0ELb0ELb0EEENS1_36VarlenDynamicPersistentTileSchedulerILi128ELi96ELi256ELi32ELb0ELb0ELb1ELb1ELb0ELb1EEEEEEEEEvNT_6ParamsE)
        .other          _ZN7cutlass13device_kernelIN5flash11enable_sm90INS1_16FlashAttnFwdSm90INS1_25CollectiveMainloopFwdSm90ILi2EN4cute5tupleIJNS5_1CILi1EEES8_S8_EEENS6_IJNS7_ILi128EEENS7_ILi96EEENS7_ILi192EEEEEELi192ENS_6half_tEfNS_4arch4Sm90ELb0ELb1ELb1ELb1ELb0ELb0ELb0ELb1ELb1ELb0ELb0ELb0EEENS1_21CollectiveEpilogueFwdINS6_IJSA_SC_SB_EEES9_SE_SG_Li256ELb1ELb0ELb0ELb0EEENS1_36VarlenDynamicPersistentTileSchedulerILi128ELi96ELi256ELi32ELb0ELb0ELb1ELb1ELb0ELb1EEEEEEEEEvNT_6ParamsE,@"STO_CUDA_ENTRY STV_DEFAULT"
_ZN7cutlass13device_kernelIN5flash11enable_sm90INS1_16FlashAttnFwdSm90INS1_25CollectiveMainloopFwdSm90ILi2EN4cute5tupleIJNS5_1CILi1EEES8_S8_EEENS6_IJNS7_ILi128EEENS7_ILi96EEENS7_ILi192EEEEEELi192ENS_6half_tEfNS_4arch4Sm90ELb0ELb1ELb1ELb1ELb0ELb0ELb0ELb1ELb1ELb0ELb0ELb0EEENS1_21CollectiveEpilogueFwdINS6_IJSA_SC_SB_EEES9_SE_SG_Li256ELb1ELb0ELb0ELb0EEENS1_36VarlenDynamicPersistentTileSchedulerILi128ELi96ELi256ELi32ELb0ELb0ELb1ELb1ELb0ELb1EEEEEEEEEvNT_6ParamsE:
[----:B------:R-:W-:Y:S01]  /*0000*/  LDC R1, c[0x0][0x37c] ;  /* 0x0000df00ff017b82 */ /* 0x000fe20000000800 */
[----:B------:R-:W-:Y:S05]  /*0010*/  EXIT ;  /* 0x000000000000794d */ /* 0x000fea0003800000 */
.L_x_5:
        /* <DEDUP_REMOVED lines=14> */
.L_x_15:


//--------------------- .text._ZN7cutlass13device_kernelIN5flash11enable_sm90INS1_16FlashAttnFwdSm90INS1_25CollectiveMainloopFwdSm90ILi2EN4cute5tupleIJNS5_1CILi1EEES8_S8_EEENS6_IJNS7_ILi128EEENS7_ILi96EEENS7_ILi192EEEEEELi192ENS_6half_tEfNS_4arch4Sm90ELb0ELb1ELb1ELb1ELb0ELb1ELb0ELb1ELb1ELb0ELb0ELb0EEENS1_21CollectiveEpilogueFwdINS6_IJSA_SC_SB_EEES9_SE_SG_Li256ELb1ELb0ELb0ELb0EEENS1_36VarlenDynamicPersistentTileSchedulerILi128ELi96ELi256ELi32ELb0ELb0ELb1ELb1ELb0ELb1EEEEEEEEEvNT_6ParamsE --------------------------
	.section	.text._ZN7cutlass13device_kernelIN5flash11enable_sm90INS1_16FlashAttnFwdSm90INS1_25CollectiveMainloopFwdSm90ILi2EN4cute5tupleIJNS5_1CILi1EEES8_S8_EEENS6_IJNS7_ILi128EEENS7_ILi96EEENS7_ILi192EEEEEELi192ENS_6half_tEfNS_4arch4Sm90ELb0ELb1ELb1ELb1ELb0ELb1ELb0ELb1ELb1ELb0ELb0ELb0EEENS1_21CollectiveEpilogueFwdINS6_IJSA_SC_SB_EEES9_SE_SG_Li256ELb1ELb0ELb0ELb0EEENS1_36VarlenDynamicPersistentTileSchedulerILi128ELi96ELi256ELi32ELb0ELb0ELb1ELb1ELb0ELb1EEEEEEEEEvNT_6ParamsE,"ax",@progbits
	.align	128
.text._ZN7cutlass13device_kernelIN5flash11enable_sm90INS1_16FlashAttnFwdSm90INS1_25CollectiveMainloopFwdSm90ILi2EN4cute5tupleIJNS5_1CILi1EEES8_S8_EEENS6_IJNS7_ILi128EEENS7_ILi96EEENS7_ILi192EEEEEELi192ENS_6half_tEfNS_4arch4Sm90ELb0ELb1ELb1ELb1ELb0ELb1ELb0ELb1ELb1ELb0ELb0ELb0EEENS1_21CollectiveEpilogueFwdINS6_IJSA_SC_SB_EEES9_SE_SG_Li256ELb1ELb0ELb0ELb0EEENS1_36VarlenDynamicPersistentTileSchedulerILi128ELi96ELi256ELi32ELb0ELb0ELb1ELb1ELb0ELb1EEEEEEEEEvNT_6ParamsE:
        .type           _ZN7cutlass13device_kernelIN5flash11enable_sm90INS1_16FlashAttnFwdSm90INS1_25CollectiveMainloopFwdSm90ILi2EN4cute5tupleIJNS5_1CILi1EEES8_S8_EEENS6_IJNS7_ILi128EEENS7_ILi96EEENS7_ILi192EEEEEELi192ENS_6half_tEfNS_4arch4Sm90ELb0ELb1ELb1ELb1ELb0ELb1ELb0ELb1ELb1ELb0ELb0ELb0EEENS1_21CollectiveEpilogueFwdINS6_IJSA_SC_SB_EEES9_SE_SG_Li256ELb1ELb0ELb0ELb0EEENS1_36VarlenDynamicPersistentTileSchedulerILi128ELi96ELi256ELi32ELb0ELb0ELb1ELb1ELb0ELb1EEEEEEEEEvNT_6ParamsE,@function
        .size           _ZN7cutlass13device_kernelIN5flash11enable_sm90INS1_16FlashAttnFwdSm90INS1_25CollectiveMainloopFwdSm90ILi2EN4cute5tupleIJNS5_1CILi1EEES8_S8_EEENS6_IJNS7_ILi128EEENS7_ILi96EEENS7_ILi192EEEEEELi192ENS_6half_tEfNS_4arch4Sm90ELb0ELb1ELb1ELb1ELb0ELb1ELb0ELb1ELb1ELb0ELb0ELb0EEENS1_21CollectiveEpilogueFwdINS6_IJSA_SC_SB_EEES9_SE_SG_Li256ELb1ELb0ELb0ELb0EEENS1_36VarlenDynamicPersistentTileSchedulerILi128ELi96ELi256ELi32ELb0ELb0ELb1ELb1ELb0ELb1EEEEEEEEEvNT_6ParamsE,(.L_x_16 - _ZN7cutlass13device_kernelIN5flash11enable_sm90INS1_16FlashAttnFwdSm90INS1_25CollectiveMainloopFwdSm90ILi2EN4cute5tupleIJNS5_1CILi1EEES8_S8_EEENS6_IJNS7_ILi128EEENS7_ILi96EEENS7_ILi192EEEEEELi192ENS_6half_tEfNS_4arch4Sm90ELb0ELb1ELb1ELb1ELb0ELb1ELb0ELb1ELb1ELb0ELb0ELb0EEENS1_21CollectiveEpilogueFwdINS6_IJSA_SC_SB_EEES9_SE_SG_Li256ELb1ELb0ELb0ELb0EEENS1_36VarlenDynamicPersistentTileSchedulerILi128ELi96ELi256ELi32ELb0ELb0ELb1ELb1ELb0ELb1EEEEEEEEEvNT_6ParamsE)
        .other          _ZN7cutlass13device_kernelIN5flash11enable_sm90INS1_16FlashAttnFwdSm90INS1_25CollectiveMainloopFwdSm90ILi2EN4cute5tupleIJNS5_1CILi1EEES8_S8_EEENS6_IJNS7_ILi128EEENS7_ILi96EEENS7_ILi192EEEEEELi192ENS_6half_tEfNS_4arch4Sm90ELb0ELb1ELb1ELb1ELb0ELb1ELb0ELb1ELb1ELb0ELb0ELb0EEENS1_21CollectiveEpilogueFwdINS6_IJSA_SC_SB_EEES9_SE_SG_Li256ELb1ELb0ELb0ELb0EEENS1_36VarlenDynamicPersistentTileSchedulerILi128ELi96ELi256ELi32ELb0ELb0ELb1ELb1ELb0ELb1EEEEEEEEEvNT_6ParamsE,@"STO_CUDA_ENTRY STV_DEFAULT"
_ZN7cutlass13device_kernelIN5flash11enable_sm90INS1_16FlashAttnFwdSm90INS1_25CollectiveMainloopFwdSm90ILi2EN4cute5tupleIJNS5_1CILi1EEES8_S8_EEENS6_IJNS7_ILi128EEENS7_ILi96EEENS7_ILi192EEEEEELi192ENS_6half_tEfNS_4arch4Sm90ELb0ELb1ELb1ELb1ELb0ELb1ELb0ELb1ELb1ELb0ELb0ELb0EEENS1_21CollectiveEpilogueFwdINS6_IJSA_SC_SB_EEES9_SE_SG_Li256ELb1ELb0ELb0ELb0EEENS1_36VarlenDynamicPersistentTileSchedulerILi128ELi96ELi256ELi32ELb0ELb0ELb1ELb1ELb0ELb1EEEEEEEEEvNT_6ParamsE:
[----:B------:R-:W-:Y:S01]  /*0000*/  LDC R1, c[0x0][0x37c] ;  /* 0x0000df00ff017b82 */ /* 0x000fe20000000800 */
[----:B------:R-:W-:Y:S05]  /*0010*/  EXIT ;  /* 0x000000000000794d */ /* 0x000fea0003800000 */
.L_x_6:
        /* <DEDUP_REMOVED lines=14> */
.L_x_16:


//--------------------- .text._ZN7cutlass13device_kernelIN5flash11enable_sm90INS1_16FlashAttnFwdSm90INS1_25CollectiveMainloopFwdSm90ILi2EN4cute5tupleIJNS5_1CILi1EEES8_S8_EEENS6_IJNS7_ILi128EEENS7_ILi112EEENS7_ILi192EEEEEELi192ENS_6half_tEfNS_4arch4Sm90ELb1ELb0ELb1ELb0ELb0ELb0ELb0ELb1ELb1ELb0ELb0ELb0EEENS1_21CollectiveEpilogueFwdINS6_IJSA_SC_SB_EEES9_SE_SG_Li256ELb0ELb0ELb0ELb0EEENS1_30DynamicPersistentTileSchedulerILi256ELi32ELb0ELb0ELb1EEEEEEEEEvNT_6ParamsE --------------------------
	.section	.text._ZN7cutlass13device_kernelIN5flash11enable_sm90INS1_16FlashAttnFwdSm90INS1_25CollectiveMainloopFwdSm90ILi2EN4cute5tupleIJNS5_1CILi1EEES8_S8_EEENS6_IJNS7_ILi128EEENS7_ILi112EEENS7_ILi192EEEEEELi192ENS_6half_tEfNS_4arch4Sm90ELb1ELb0ELb1ELb0ELb0ELb0ELb0ELb1ELb1ELb0ELb0ELb0EEENS1_21CollectiveEpilogueFwdINS6_IJSA_SC_SB_EEES9_SE_SG_Li256ELb0ELb0ELb0ELb0EEENS1_30DynamicPersistentTileSchedulerILi256ELi32ELb0ELb0ELb1EEEEEEEEEvNT_6ParamsE,"ax",@progbits
	.align	128
.text._ZN7cutlass13device_kernelIN5flash11enable_sm90INS1_16FlashAttnFwdSm90INS1_25CollectiveMainloopFwdSm90ILi2EN4cute5tupleIJNS5_1CILi1EEES8_S8_EEENS6_IJNS7_ILi128EEENS7_ILi112EEENS7_ILi192EEEEEELi192ENS_6half_tEfNS_4arch4Sm90ELb1ELb0ELb1ELb0ELb0ELb0ELb0ELb1ELb1ELb0ELb0ELb0EEENS1_21CollectiveEpilogueFwdINS6_IJSA_SC_SB_EEES9_SE_SG_Li256ELb0ELb0ELb0ELb0EEENS1_30DynamicPersistentTileSchedulerILi256ELi32ELb0ELb0ELb1EEEEEEEEEvNT_6ParamsE:
        .type           _ZN7cutlass13device_kernelIN5flash11enable_sm90INS1_16FlashAttnFwdSm90INS1_25CollectiveMainloopFwdSm90ILi2EN4cute5tupleIJNS5_1CILi1EEES8_S8_EEENS6_IJNS7_ILi128EEENS7_ILi112EEENS7_ILi192EEEEEELi192ENS_6half_tEfNS_4arch4Sm90ELb1ELb0ELb1ELb0ELb0ELb0ELb0ELb1ELb1ELb0ELb0ELb0EEENS1_21CollectiveEpilogueFwdINS6_IJSA_SC_SB_EEES9_SE_SG_Li256ELb0ELb0ELb0ELb0EEENS1_30DynamicPersistentTileSchedulerILi256ELi32ELb0ELb0ELb1EEEEEEEEEvNT_6ParamsE,@function
        .size           _ZN7cutlass13device_kernelIN5flash11enable_sm90INS1_16FlashAttnFwdSm90INS1_25CollectiveMainloopFwdSm90ILi2EN4cute5tupleIJNS5_1CILi1EEES8_S8_EEENS6_IJNS7_ILi128EEENS7_ILi112EEENS7_ILi192EEEEEELi192ENS_6half_tEfNS_4arch4Sm90ELb1ELb0ELb1ELb0ELb0ELb0ELb0ELb1ELb1ELb0ELb0ELb0EEENS1_21CollectiveEpilogueFwdINS6_IJSA_SC_SB_EEES9_SE_SG_Li256ELb0ELb0ELb0ELb0EEENS1_30DynamicPersistentTileSchedulerILi256ELi32ELb0ELb0ELb1EEEEEEEEEvNT_6ParamsE,(.L_x_17 - _ZN7cutlass13device_kernelIN5flash11enable_sm90INS1_16FlashAttnFwdSm90INS1_25CollectiveMainloopFwdSm90ILi2EN4cute5tupleIJNS5_1CILi1EEES8_S8_EEENS6_IJNS7_ILi128EEENS7_ILi112EEENS7_ILi192EEEEEELi192ENS_6half_tEfNS_4arch4Sm90ELb1ELb0ELb1ELb0ELb0ELb0ELb0ELb1ELb1ELb0ELb0ELb0EEENS1_21CollectiveEpilogueFwdINS6_IJSA_SC_SB_EEES9_SE_SG_Li256ELb0ELb0ELb0ELb0EEENS1_30DynamicPersistentTileSchedulerILi256ELi32ELb0ELb0ELb1EEEEEEEEEvNT_6ParamsE)
        .other          _ZN7cutlass13device_kernelIN5flash11enable_sm90INS1_16FlashAttnFwdSm90INS1_25CollectiveMainloopFwdSm90ILi2EN4cute5tupleIJNS5_1CILi1EEES8_S8_EEENS6_IJNS7_ILi128EEENS7_ILi112EEENS7_ILi192EEEEEELi192ENS_6half_tEfNS_4arch4Sm90ELb1ELb0ELb1ELb0ELb0ELb0ELb0ELb1ELb1ELb0ELb0ELb0EEENS1_21CollectiveEpilogueFwdINS6_IJSA_SC_SB_EEES9_SE_SG_Li256ELb0ELb0ELb0ELb0EEENS1_30DynamicPersistentTileSchedulerILi256ELi32ELb0ELb0ELb1EEEEEEEEEvNT_6ParamsE,@"STO_CUDA_ENTRY STV_DEFAULT"
_ZN7cutlass13device_kernelIN5flash11enable_sm90INS1_16FlashAttnFwdSm90INS1_25CollectiveMainloopFwdSm90ILi2EN4cute5tupleIJNS5_1CILi1EEES8_S8_EEENS6_IJNS7_ILi128EEENS7_ILi112EEENS7_ILi192EEEEEELi192ENS_6half_tEfNS_4arch4Sm90ELb1ELb0ELb1ELb0ELb0ELb0ELb0ELb1ELb1ELb0ELb0ELb0EEENS1_21CollectiveEpilogueFwdINS6_IJSA_SC_SB_EEES9_SE_SG_Li256ELb0ELb0ELb0ELb0EEENS1_30DynamicPersistentTileSchedulerILi256ELi32ELb0ELb0ELb1EEEEEEEEEvNT_6ParamsE:
[----:B------:R-:W-:Y:S01]  /*0000*/  LDC R1, c[0x0][0x37c] ;  /* 0x0000df00ff017b82 */ /* 0x000fe20000000800 */
[----:B------:R-:W-:Y:S05]  /*0010*/  EXIT ;  /* 0x000000000000794d */ /* 0x000fea0003800000 */
.L_x_7:
        /* <DEDUP_REMOVED lines=14> */
.L_x_17:


//--------------------- .text._ZN7cutlass13device_kernelIN5flash11enable_sm90INS1_16FlashAttnFwdSm90INS1_25CollectiveMainloopFwdSm90ILi2EN4cute5tupleIJNS5_1CILi1EEES8_S8_EEENS6_IJNS7_ILi128EEENS7_ILi112EEENS7_ILi192EEEEEELi192ENS_6half_tEfNS_4arch4Sm90ELb1ELb0ELb1ELb1ELb0ELb0ELb0ELb1ELb1ELb0ELb0ELb0EEENS1_21CollectiveEpilogueFwdINS6_IJSA_SC_SB_EEES9_SE_SG_Li256ELb1ELb0ELb0ELb0EEENS1_36VarlenDynamicPersistentTileSchedulerILi128ELi112ELi256ELi32ELb0ELb0ELb1ELb1ELb1ELb1EEEEEEEEEvNT_6ParamsE --------------------------
	.section	.text._ZN7cutlass13device_kernelIN5flash11enable_sm90INS1_16FlashAttnFwdSm90INS1_25CollectiveMainloopFwdSm90ILi2EN4cute5tupleIJNS5_1CILi1EEES8_S8_EEENS6_IJNS7_ILi128EEENS7_ILi112EEENS7_ILi192EEEEEELi192ENS_6half_tEfNS_4arch4Sm90ELb1ELb0ELb1ELb1ELb0ELb0ELb0ELb1ELb1ELb0ELb0ELb0EEENS1_21CollectiveEpilogueFwdINS6_IJSA_SC_SB_EEES9_SE_SG_Li256ELb1ELb0ELb0ELb0EEENS1_36VarlenDynamicPersistentTileSchedulerILi128ELi112ELi256ELi32ELb0ELb0ELb1ELb1ELb1ELb1EEEEEEEEEvNT_6ParamsE,"ax",@progbits
	.align	128
.text._ZN7cutlass13device_kernelIN5flash11enable_sm90INS1_16FlashAttnFwdSm90INS1_25CollectiveMainloopFwdSm90ILi2EN4cute5tupleIJNS5_1CILi1EEES8_S8_EEENS6_IJNS7_ILi128EEENS7_ILi112EEENS7_ILi192EEEEEELi192ENS_6half_tEfNS_4arch4Sm90ELb1ELb0ELb1ELb1ELb0ELb0ELb0ELb1ELb1ELb0ELb0ELb0EEENS1_21CollectiveEpilogueFwdINS6_IJSA_SC_SB_EEES9_SE_SG_Li256ELb1ELb0ELb0ELb0EEENS1_36VarlenDynamicPersistentTileSchedulerILi128ELi112ELi256ELi32ELb0ELb0ELb1ELb1ELb1ELb1EEEEEEEEEvNT_6ParamsE:
        .type           _ZN7cutlass13device_kernelIN5flash11enable_sm90INS1_16FlashAttnFwdSm90INS1_25CollectiveMainloopFwdSm90ILi2EN4cute5tupleIJNS5_1CILi1EEES8_S8_EEENS6_IJNS7_ILi128EEENS7_ILi112EEENS7_ILi192EEEEEELi192ENS_6half_tEfNS_4arch4Sm90ELb1ELb0ELb1ELb1ELb0ELb0ELb0ELb1ELb1ELb0ELb0ELb0EEENS1_21CollectiveEpilogueFwdINS6_IJSA_SC_SB_EEES9_SE_SG_Li256ELb1ELb0ELb0ELb0EEENS1_36VarlenDynamicPersistentTileSchedulerILi128ELi112ELi256ELi32ELb0ELb0ELb1ELb1ELb1ELb1EEEEEEEEEvNT_6ParamsE,@function
        .size           _ZN7cutlass13device_kernelIN5flash11enable_sm90INS1_16FlashAttnFwdSm90INS1_25CollectiveMainloopFwdSm90ILi2EN4cute5tupleIJNS5_1CILi1EEES8_S8_EEENS6_IJNS7_ILi128EEENS7_ILi112EEENS7_ILi192EEEEEELi192ENS_6half_tEfNS_4arch4Sm90ELb1ELb0ELb1ELb1ELb0ELb0ELb0ELb1ELb1ELb0ELb0ELb0EEENS1_21CollectiveEpilogueFwdINS6_IJSA_SC_SB_EEES9_SE_SG_Li256ELb1ELb0ELb0ELb0EEENS1_36VarlenDynamicPersistentTileSchedulerILi128ELi112ELi256ELi32ELb0ELb0ELb1ELb1ELb1ELb1EEEEEEEEEvNT_6ParamsE,(.L_x_18 - _ZN7cutlass13device_kernelIN5flash11enable_sm90INS1_16FlashAttnFwdSm90INS1_25CollectiveMainloopFwdSm90ILi2EN4cute5tupleIJNS5_1CILi1EEES8_S8_EEENS6_IJNS7_ILi128EEENS7_ILi112EEENS7_ILi192EEEEEELi192ENS_6half_tEfNS_4arch4Sm90ELb1ELb0ELb1ELb1ELb0ELb0ELb0ELb1ELb1ELb0ELb0ELb0EEENS1_21CollectiveEpilogueFwdINS6_IJSA_SC_SB_EEES9_SE_SG_Li256ELb1ELb0ELb0ELb0EEENS1_36VarlenDynamicPersistentTileSchedulerILi128ELi112ELi256ELi32ELb0ELb0ELb1ELb1ELb1ELb1EEEEEEEEEvNT_6ParamsE)
        .other          _ZN7cutlass13device_kernelIN5flash11enable_sm90INS1_16FlashAttnFwdSm90INS1_25CollectiveMainloopFwdSm90ILi2EN4cute5tupleIJNS5_1CILi1EEES8_S8_EEENS6_IJNS7_ILi128EEENS7_ILi112EEENS7_ILi192EEEEEELi192ENS_6half_tEfNS_4arch4Sm90ELb1ELb0ELb1ELb1ELb0ELb0ELb0ELb1ELb1ELb0ELb0ELb0EEENS1_21CollectiveEpilogueFwdINS6_IJSA_SC_SB_EEES9_SE_SG_Li256ELb1ELb0ELb0ELb0EEENS1_36VarlenDynamicPersistentTileSchedulerILi128ELi112ELi256ELi32ELb0ELb0ELb1ELb1ELb1ELb1EEEEEEEEEvNT_6ParamsE,@"STO_CUDA_ENTRY STV_DEFAULT"
_ZN7cutlass13device_kernelIN5flash11enable_sm90INS1_16FlashAttnFwdSm90INS1_25CollectiveMainloopFwdSm90ILi2EN4cute5tupleIJNS5_1CILi1EEES8_S8_EEENS6_IJNS7_ILi128EEENS7_ILi112EEENS7_ILi192EEEEEELi192ENS_6half_tEfNS_4arch4Sm90ELb1ELb0ELb1ELb1ELb0ELb0ELb0ELb1ELb1ELb0ELb0ELb0EEENS1_21CollectiveEpilogueFwdINS6_IJSA_SC_SB_EEES9_SE_SG_Li256ELb1ELb0ELb0ELb0EEENS1_36VarlenDynamicPersistentTileSchedulerILi128ELi112ELi256ELi32ELb0ELb0ELb1ELb1ELb1ELb1EEEEEEEEEvNT_6ParamsE:
[----:B------:R-:W-:Y:S01]  /*0000*/  LDC R1, c[0x0][0x37c] ;  /* 0x0000df00ff017b82 */ /* 0x000fe20000000800 */
[----:B------:R-:W-:Y:S05]  /*0010*/  EXIT ;  /* 0x000000000000794d */ /* 0x000fea0003800000 */
.L_x_8:
        /* <DEDUP_REMOVED lines=14> */
.L_x_18:


//--------------------- .text._ZN7cutlass13device_kernelIN5flash11enable_sm90INS1_16FlashAttnFwdSm90INS1_25CollectiveMainloopFwdSm90ILi2EN4cute5tupleIJNS5_1CILi1EEES8_S8_EEENS6_IJNS7_ILi128EEENS7_ILi112EEENS7_ILi192EEEEEELi192ENS_6half_tEfNS_4arch4Sm90ELb1ELb0ELb1ELb1ELb0ELb1ELb0ELb1ELb1ELb0ELb0ELb0EEENS1_21CollectiveEpilogueFwdINS6_IJSA_SC_SB_EEES9_SE_SG_Li256ELb1ELb0ELb0ELb0EEENS1_36VarlenDynamicPersistentTileSchedulerILi128ELi112ELi256ELi32ELb0ELb0ELb1ELb1ELb1ELb1EEEEEEEEEvNT_6ParamsE --------------------------
	.section	.text._ZN7cutlass13device_kernelIN5flash11enable_sm90INS1_16FlashAttnFwdSm90INS1_25CollectiveMainloopFwdSm90ILi2EN4cute5tupleIJNS5_1CILi1EEES8_S8_EEENS6_IJNS7_ILi128EEENS7_ILi112EEENS7_ILi192EEEEEELi192ENS_6half_tEfNS_4arch4Sm90ELb1ELb0ELb1ELb1ELb0ELb1ELb0ELb1ELb1ELb0ELb0ELb0EEENS1_21CollectiveEpilogueFwdINS6_IJSA_SC_SB_EEES9_SE_SG_Li256ELb1ELb0ELb0ELb0EEENS1_36VarlenDynamicPersistentTileSchedulerILi128ELi112ELi256ELi32ELb0ELb0ELb1ELb1ELb1ELb1EEEEEEEEEvNT_6ParamsE,"ax",@progbits
	.align	128
.text._ZN7cutlass13device_kernelIN5flash11enable_sm90INS1_16FlashAttnFwdSm90INS1_25CollectiveMainloopFwdSm90ILi2EN4cute5tupleIJNS5_1CILi1EEES8_S8_EEENS6_IJNS7_ILi128EEENS7_ILi112EEENS7_ILi192EEEEEELi192ENS_6half_tEfNS_4arch4Sm90ELb1ELb0ELb1ELb1ELb0ELb1ELb0ELb1ELb1ELb0ELb0ELb0EEENS1_21CollectiveEpilogueFwdINS6_IJSA_SC_SB_EEES9_SE_SG_Li256ELb1ELb0ELb0ELb0EEENS1_36VarlenDynamicPersistentTileSchedulerILi128ELi112ELi256ELi32ELb0ELb0ELb1ELb1ELb1ELb1EEEEEEEEEvNT_6ParamsE:
        .type           _ZN7cutlass13device_kernelIN5flash11enable_sm90INS1_16FlashAttnFwdSm90INS1_25CollectiveMainloopFwdSm90ILi2EN4cute5tupleIJNS5_1CILi1EEES8_S8_EEENS6_IJNS7_ILi128EEENS7_ILi112EEENS7_ILi192EEEEEELi192ENS_6half_tEfNS_4arch4Sm90ELb1ELb0ELb1ELb1ELb0ELb1ELb0ELb1ELb1ELb0ELb0ELb0EEENS1_21CollectiveEpilogueFwdINS6_IJSA_SC_SB_EEES9_SE_SG_Li256ELb1ELb0ELb0ELb0EEENS1_36VarlenDynamicPersistentTileSchedulerILi128ELi112ELi256ELi32ELb0ELb0ELb1ELb1ELb1ELb1EEEEEEEEEvNT_6ParamsE,@function
        .size           _ZN7cutlass13device_kernelIN5flash11enable_sm90INS1_16FlashAttnFwdSm90INS1_25CollectiveMainloopFwdSm90ILi2EN4cute5tupleIJNS5_1CILi1EEES8_S8_EEENS6_IJNS7_ILi128EEENS7_ILi112EEENS7_ILi192EEEEEELi192ENS_6half_tEfNS_4arch4Sm90ELb1ELb0ELb1ELb1ELb0ELb1ELb0ELb1ELb1ELb0ELb0ELb0EEENS1_21CollectiveEpilogueFwdINS6_IJSA_SC_SB_EEES9_SE_SG_Li256ELb1ELb0ELb0ELb0EEENS1_36VarlenDynamicPersistentTileSchedulerILi128ELi112ELi256ELi32ELb0ELb0ELb1ELb1ELb1ELb1EEEEEEEEEvNT_6ParamsE,(.L_x_19 - _ZN7cutlass13device_kernelIN5flash11enable_sm90INS1_16FlashAttnFwdSm90INS1_25CollectiveMainloopFwdSm90ILi2EN4cute5tupleIJNS5_1CILi1EEES8_S8_EEENS6_IJNS7_ILi128EEENS7_ILi112EEENS7_ILi192EEEEEELi192ENS_6half_tEfNS_4arch4Sm90ELb1ELb0ELb1ELb1ELb0ELb1ELb0ELb1ELb1ELb0ELb0ELb0EEENS1_21CollectiveEpilogueFwdINS6_IJSA_SC_SB_EEES9_SE_SG_Li256ELb1ELb0ELb0ELb0EEENS1_36VarlenDynamicPersistentTileSchedulerILi128ELi112ELi256ELi32ELb0ELb0ELb1ELb1ELb1ELb1EEEEEEEEEvNT_6ParamsE)
        .other          _ZN7cutlass13device_kernelIN5flash11enable_sm90INS1_16FlashAttnFwdSm90INS1_25CollectiveMainloopFwdSm90ILi2EN4cute5tupleIJNS5_1CILi1EEES8_S8_EEENS6_IJNS7_ILi128EEENS7_ILi112EEENS7_ILi192EEEEEELi192ENS_6half_tEfNS_4arch4Sm90ELb1ELb0ELb1ELb1ELb0ELb1ELb0ELb1ELb1ELb0ELb0ELb0EEENS1_21CollectiveEpilogueFwdINS6_IJSA_SC_SB_EEES9_SE_SG_Li256ELb1ELb0ELb0ELb0EEENS1_36VarlenDynamicPersistentTileSchedulerILi128ELi112ELi256ELi32ELb0ELb0ELb1ELb1ELb1ELb1EEEEEEEEEvNT_6ParamsE,@"STO_CUDA_ENTRY STV_DEFAULT"
_ZN7cutlass13device_kernelIN5flash11enable_sm90INS1_16FlashAttnFwdSm90INS1_25CollectiveMainloopFwdSm90ILi2EN4cute5tupleIJNS5_1CILi1EEES8_S8_EEENS6_IJNS7_ILi128EEENS7_ILi112EEENS7_ILi192EEEEEELi192ENS_6half_tEfNS_4arch4Sm90ELb1ELb0ELb1ELb1ELb0ELb1ELb0ELb1ELb1ELb0ELb0ELb0EEENS1_21CollectiveEpilogueFwdINS6_IJSA_SC_SB_EEES9_SE_SG_Li256ELb1ELb0ELb0ELb0EEENS1_36VarlenDynamicPersistentTileSchedulerILi128ELi112ELi256ELi32ELb0ELb0ELb1ELb1ELb1ELb1EEEEEEEEEvNT_6ParamsE:
[----:B------:R-:W-:Y:S01]  /*0000*/  LDC R1, c[0x0][0x37c] ;  /* 0x0000df00ff017b82 */ /* 0x000fe20000000800 */
[----:B------:R-:W-:Y:S05]  /*0010*/  EXIT ;  /* 0x000000000000794d */ /* 0x000fea0003800000 */
.L_x_9:
        /* <DEDUP_REMOVED lines=14> */
.L_x_19:


//--------------------- .nv.shared.reserved.0     --------------------------
	.section	.nv.shared.reserved.0,"aw",@nobits
	.weak		__nv_reservedSMEM_offset_0_alias
	.size		__nv_reservedSMEM_offset_0_alias, 0, 64
	.other		__nv_reservedSMEM_offset_0_alias,@"STO_CUDA_RESERVED_SHARED STV_DEFAULT"
__nv_reservedSMEM_offset_0_alias:
	.zero		0
	.zero		64


//--------------------- .nv.global                --------------------------
	.section	.nv.global,"aw",@nobits
.nv.global:
	.type		_ZN74_INTERNAL_0f67f349_38_flash_fwd_hdim192_fp16_softcap_sm90_cu_21e1f8cb_31124cute1_E,@object
	.size		_ZN74_INTERNAL_0f67f349_38_flash_fwd_hdim192_fp16_softcap_sm90_cu_21e1f8cb_31124cute1_E,(_ZN74_INTERNAL_0f67f349_38_flash_fwd_hdim192_fp16_softcap_sm90_cu_21e1f8cb_31124cuda3std3__45__cpo6cbeginE - _ZN74_INTERNAL_0f67f349_38_flash_fwd_hdim192_fp16_softcap_sm90_cu_21e1f8cb_31124cute1_E)
_ZN74_INTERNAL_0f67f349_38_flash_fwd_hdim192_fp16_softcap_sm90_cu_21e1f8cb_31124cute1_E:
	.zero		1
	.type		_ZN74_INTERNAL_0f67f349_38_flash_fwd_hdim192_fp16_softcap_sm90_cu_21e1f8cb_31124cuda3std3__45__cpo6cbeginE,@object
	.size		_ZN74_INTERNAL_0f67f349_38_flash_fwd_hdim192_fp16_softcap_sm90_cu_21e1f8cb_31124cuda3std3__45__cpo6cbeginE,(_ZN74_INTERNAL_0f67f349_38_flash_fwd_hdim192_fp16_softcap_sm90_cu_21e1f8cb_31124cuda3std3__48in_placeE - _ZN74_INTERNAL_0f67f349_38_flash_fwd_hdim192_fp16_softcap_sm90_cu_21e1f8cb_31124cuda3std3__45__cpo6cbeginE)
_ZN74_INTERNAL_0f67f349_38_flash_fwd_hdim192_fp16_softcap_sm90_cu_21e1f8cb_31124cuda3std3__45__cpo6cbeginE:
	.zero		1
	.type		_ZN74_INTERNAL_0f67f349_38_flash_fwd_hdim192_fp16_softcap_sm90_cu_21e1f8cb_31124cuda3std3__48in_placeE,@object
	.size		_ZN74_INTERNAL_0f67f349_38_flash_fwd_hdim192_fp16_softcap_sm90_cu_21e1f8cb_31124cuda3std3__48in_placeE,(_ZN74_INTERNAL_0f67f349_38_flash_fwd_hdim192_fp16_softcap_sm90_cu_21e1f8cb_31124cuda3std6ranges3__45__cpo9iter_moveE - _ZN74_INTERNAL_0f67f349_38_flash_fwd_hdim192_fp16_softcap_sm90_cu_21e1f8cb_31124cuda3std3__48in_placeE)
_ZN74_INTERNAL_0f67f349_38_flash_fwd_hdim192_fp16_softcap_sm90_cu_21e1f8cb_31124cuda3std3__48in_placeE:
	.zero		1
	.type		_ZN74_INTERNAL_0f67f349_38_flash_fwd_hdim192_fp16_softcap_sm90_cu_21e1f8cb_31124cuda3std6ranges3__45__cpo9iter_moveE,@object
	.size		_ZN74_INTERNAL_0f67f349_38_flash_fwd_hdim192_fp16_softcap_sm90_cu_21e1f8cb_31124cuda3std6ranges3__45__cpo9iter_moveE,(_ZN74_INTERNAL_0f67f349_38_flash_fwd_hdim192_fp16_softcap_sm90_cu_21e1f8cb_31124cuda3std3__45__cpo5beginE - _ZN74_INTERNAL_0f67f349_38_flash_fwd_hdim192_fp16_softcap_sm90_cu_21e1f8cb_31124cuda3std6ranges3__45__cpo9iter_moveE)
_ZN74_INTERNAL_0f67f349_38_flash_fwd_hdim192_fp16_softcap_sm90_cu_21e1f8cb_31124cuda3std6ranges3__45__cpo9iter_moveE:
	.zero		1
	.type		_ZN74_INTERNAL_0f67f349_38_flash_fwd_hdim192_fp16_softcap_sm90_cu_21e1f8cb_31124cuda3std3__45__cpo5beginE,@object
	.size		_ZN74_INTERNAL_0f67f349_38_flash_fwd_hdim192_fp16_softcap_sm90_cu_21e1f8cb_31124cuda3std3__45__cpo5beginE,(_ZN74_INTERNAL_0f67f349_38_flash_fwd_hdim192_fp16_softcap_sm90_cu_21e1f8cb_31124cuda3std3__476_GLOBAL__N__0f67f349_38_flash_fwd_hdim192_fp16_softcap_sm90_cu_21e1f8cb_31126ignoreE - _ZN74_INTERNAL_0f67f349_38_flash_fwd_hdim192_fp16_softcap_sm90_cu_21e1f8cb_31124cuda3std3__45__cpo5beginE)
_ZN74_INTERNAL_0f67f349_38_flash_fwd_hdim192_fp16_softcap_sm90_cu_21e1f8cb_31124cuda3std3__45__cpo5beginE:
	.zero		1
	.type		_ZN74_INTERNAL_0f67f349_38_flash_fwd_hdim192_fp16_softcap_sm90_cu_21e1f8cb_31124cuda3std3__476_GLOBAL__N__0f67f349_38_flash_fwd_hdim192_fp16_softcap_sm90_cu_21e1f8cb_31126ignoreE,@object
	.size		_ZN74_INTERNAL_0f67f349_38_flash_fwd_hdim192_fp16_softcap_sm90_cu_21e1f8cb_31124cuda3std3__476_GLOBAL__N__0f67f349_38_flash_fwd_hdim192_fp16_softcap_sm90_cu_21e1f8cb_31126ignoreE,(_ZN74_INTERNAL_0f67f349_38_flash_fwd_hdim192_fp16_softcap_sm90_cu_21e1f8cb_31124cute7productE - _ZN74_INTERNAL_0f67f349_38_flash_fwd_hdim192_fp16_softcap_sm90_cu_21e1f8cb_31124cuda3std3__476_GLOBAL__N__0f67f349_38_flash_fwd_hdim192_fp16_softcap_sm90_cu_21e1f8cb_31126ignoreE)
_ZN74_INTERNAL_0f67f349_38_flash_fwd_hdim192_fp16_softcap_sm90_cu_21e1f8cb_31124cuda3std3__476_GLOBAL__N__0f67f349_38_flash_fwd_hdim192_fp16_softcap_sm90_cu_21e1f8cb_31126ignoreE:
	.zero		1
	.type		_ZN74_INTERNAL_0f67f349_38_flash_fwd_hdim192_fp16_softcap_sm90_cu_21e1f8cb_31124cute7productE,@object
	.size		_ZN74_INTERNAL_0f67f349_38_flash_fwd_hdim192_fp16_softcap_sm90_cu_21e1f8cb_31124cute7productE,(_ZN74_INTERNAL_0f67f349_38_flash_fwd_hdim192_fp16_softcap_sm90_cu_21e1f8cb_31124cuda3std3__45__cpo3endE - _ZN74_INTERNAL_0f67f349_38_flash_fwd_hdim192_fp16_softcap_sm90_cu_21e1f8cb_31124cute7productE)
_ZN74_INTERNAL_0f67f349_38_flash_fwd_hdim192_fp16_softcap_sm90_cu_21e1f8cb_31124cute7productE:
	.zero		1
	.type		_ZN74_INTERNAL_0f67f349_38_flash_fwd_hdim192_fp16_softcap_sm90_cu_21e1f8cb_31124cuda3std3__45__cpo3endE,@object
	.size		_ZN74_INTERNAL_0f67f349_38_flash_fwd_hdim192_fp16_softcap_sm90_cu_21e1f8cb_31124cuda3std3__45__cpo3endE,(_ZN74_INTERNAL_0f67f349_38_flash_fwd_hdim192_fp16_softcap_sm90_cu_21e1f8cb_31124cuda3std3__419piecewise_constructE - _ZN74_INTERNAL_0f67f349_38_flash_fwd_hdim192_fp16_softcap_sm90_cu_21e1f8cb_31124cuda3std3__45__cpo3endE)
_ZN74_INTERNAL_0f67f349_38_flash_fwd_hdim192_fp16_softcap_sm90_cu_21e1f8cb_31124cuda3std3__45__cpo3endE:
	.zero		1
	.type		_ZN74_INTERNAL_0f67f349_38_flash_fwd_hdim192_fp16_softcap_sm90_cu_21e1f8cb_31124cuda3std3__419piecewise_constructE,@object
	.size		_ZN74_INTERNAL_0f67f349_38_flash_fwd_hdim192_fp16_softcap_sm90_cu_21e1f8cb_31124cuda3std3__419piecewise_constructE,(_ZN74_INTERNAL_0f67f349_38_flash_fwd_hdim192_fp16_softcap_sm90_cu_21e1f8cb_31124cuda3std3__45__cpo4cendE - _ZN74_INTERNAL_0f67f349_38_flash_fwd_hdim192_fp16_softcap_sm90_cu_21e1f8cb_31124cuda3std3__419piecewise_constructE)
_ZN74_INTERNAL_0f67f349_38_flash_fwd_hdim192_fp16_softcap_sm90_cu_21e1f8cb_31124cuda3std3__419piecewise_constructE:
	.zero		1
	.type		_ZN74_INTERNAL_0f67f349_38_flash_fwd_hdim192_fp16_softcap_sm90_cu_21e1f8cb_31124cuda3std3__45__cpo4cendE,@object
	.size		_ZN74_INTERNAL_0f67f349_38_flash_fwd_hdim192_fp16_softcap_sm90_cu_21e1f8cb_31124cuda3std3__45__cpo4cendE,(_ZN74_INTERNAL_0f67f349_38_flash_fwd_hdim192_fp16_softcap_sm90_cu_21e1f8cb_31124cuda3std6ranges3__45__cpo4swapE - _ZN74_INTERNAL_0f67f349_38_flash_fwd_hdim192_fp16_softcap_sm90_cu_21e1f8cb_31124cuda3std3__45__cpo4cendE)
_ZN74_INTERNAL_0f67f349_38_flash_fwd_hdim192_fp16_softcap_sm90_cu_21e1f8cb_31124cuda3std3__45__cpo4cendE:
	.zero		1
	.type		_ZN74_INTERNAL_0f67f349_38_flash_fwd_hdim192_fp16_softcap_sm90_cu_21e1f8cb_31124cuda3std6ranges3__45__cpo4swapE,@object
	.size		_ZN74_INTERNAL_0f67f349_38_flash_fwd_hdim192_fp16_softcap_sm90_cu_21e1f8cb_31124cuda3std6ranges3__45__cpo4swapE,(.L_7 - _ZN74_INTERNAL_0f67f349_38_flash_fwd_hdim192_fp16_softcap_sm90_cu_21e1f8cb_31124cuda3std6ranges3__45__cpo4swapE)
_ZN74_INTERNAL_0f67f349_38_flash_fwd_hdim192_fp16_softcap_sm90_cu_21e1f8cb_31124cuda3std6ranges3__45__cpo4swapE:
	.zero		1
.L_7:


//--------------------- .nv.constant0._ZN7cutlass13device_kernelIN5flash11enable_sm90INS1_16FlashAttnFwdSm90INS1_25CollectiveMainloopFwdSm90ILi2EN4cute5tupleIJNS5_1CILi1EEES8_S8_EEENS6_IJNS7_ILi128EEENS7_ILi112EEENS7_ILi192EEEEEELi192ENS_6half_tEfNS_4arch4Sm90ELb0ELb0ELb1ELb0ELb0ELb0ELb0ELb1ELb1ELb0ELb0ELb0EEENS1_21CollectiveEpilogueFwdINS6_IJSA_SC_SB_EEES9_SE_SG_Li256ELb0ELb0ELb0ELb0EEENS1_29StaticPersistentTileSchedulerILb0EEEEEEEEEvNT_6ParamsE --------------------------
	.section	.nv.constant0._ZN7cutlass13device_kernelIN5flash11enable_sm90INS1_16FlashAttnFwdSm90INS1_25CollectiveMainloopFwdSm90ILi2EN4cute5tupleIJNS5_1CILi1EEES8_S8_EEENS6_IJNS7_ILi128EEENS7_ILi112EEENS7_ILi192EEEEEELi192ENS_6half_tEfNS_4arch4Sm90ELb0ELb0ELb1ELb0ELb0ELb0ELb0ELb1ELb1ELb0ELb0ELb0EEENS1_21CollectiveEpilogueFwdINS6_IJSA_SC_SB_EEES9_SE_SG_Li256ELb0ELb0ELb0ELb0EEENS1_29StaticPersistentTileSchedulerILb0EEEEEEEEEvNT_6ParamsE,"a",@progbits
	.sectionflags	@""
	.align	4
.nv.constant0._ZN7cutlass13device_kernelIN5flash11enable_sm90INS1_16FlashAttnFwdSm90INS1_25CollectiveMainloopFwdSm90ILi2EN4cute5tupleIJNS5_1CILi1EEES8_S8_EEENS6_IJNS7_ILi128EEENS7_ILi112EEENS7_ILi192EEEEEELi192ENS_6half_tEfNS_4arch4Sm90ELb0ELb0ELb1ELb0ELb0ELb0ELb0ELb1ELb1ELb0ELb0ELb0EEENS1_21CollectiveEpilogueFwdINS6_IJSA_SC_SB_EEES9_SE_SG_Li256ELb0ELb0ELb0ELb0EEENS1_29StaticPersistentTileSchedulerILb0EEEEEEEEEvNT_6ParamsE:
	.zero		3840


//--------------------- .nv.constant0._ZN7cutlass13device_kernelIN5flash11enable_sm90INS1_16FlashAttnFwdSm90INS1_25CollectiveMainloopFwdSm90ILi2EN4cute5tupleIJNS5_1CILi2EEENS7_ILi1EEES9_EEENS6_IJNS7_ILi128EEENS7_ILi112EEENS7_ILi192EEEEEELi192ENS_6half_tEfNS_4arch4Sm90ELb0ELb0ELb1ELb0ELb0ELb0ELb0ELb1ELb1ELb0ELb0ELb0EEENS1_21CollectiveEpilogueFwdINS6_IJSB_SD_SC_EEESA_SF_SH_Li256ELb0ELb0ELb0ELb0EEENS1_29StaticPersistentTileSchedulerILb0EEEEEEEEEvNT_6ParamsE --------------------------
	.section	.nv.constant0._ZN7cutlass13device_kernelIN5flash11enable_sm90INS1_16FlashAttnFwdSm90INS1_25CollectiveMainloopFwdSm90ILi2EN4cute5tupleIJNS5_1CILi2EEENS7_ILi1EEES9_EEENS6_IJNS7_ILi128EEENS7_ILi112EEENS7_ILi192EEEEEELi192ENS_6half_tEfNS_4arch4Sm90ELb0ELb0ELb1ELb0ELb0ELb0ELb0ELb1ELb1ELb0ELb0ELb0EEENS1_21CollectiveEpilogueFwdINS6_IJSB_SD_SC_EEESA_SF_SH_Li256ELb0ELb0ELb0ELb0EEENS1_29StaticPersistentTileSchedulerILb0EEEEEEEEEvNT_6ParamsE,"a",@progbits
	.sectionflags	@""
	.align	4
.nv.constant0._ZN7cutlass13device_kernelIN5flash11enable_sm90INS1_16FlashAttnFwdSm90INS1_25CollectiveMainloopFwdSm90ILi2EN4cute5tupleIJNS5_1CILi2EEENS7_ILi1EEES9_EEENS6_IJNS7_ILi128EEENS7_ILi112EEENS7_ILi192EEEEEELi192ENS_6half_tEfNS_4arch4Sm90ELb0ELb0ELb1ELb0ELb0ELb0ELb0ELb1ELb1ELb0ELb0ELb0EEENS1_21CollectiveEpilogueFwdINS6_IJSB_SD_SC_EEESA_SF_SH_Li256ELb0ELb0ELb0ELb0EEENS1_29StaticPersistentTileSchedulerILb0EEEEEEEEEvNT_6ParamsE:
	.zero		3840


//--------------------- .nv.constant0._ZN7cutlass13device_kernelIN5flash11enable_sm90INS1_16FlashAttnFwdSm90INS1_25CollectiveMainloopFwdSm90ILi2EN4cute5tupleIJNS5_1CILi1EEES8_S8_EEENS6_IJNS7_ILi128EEENS7_ILi112EEENS7_ILi192EEEEEELi192ENS_6half_tEfNS_4arch4Sm90ELb0ELb0ELb1ELb1ELb0ELb0ELb0ELb1ELb1ELb0ELb0ELb0EEENS1_21CollectiveEpilogueFwdINS6_IJSA_SC_SB_EEES9_SE_SG_Li256ELb1ELb0ELb0ELb0EEENS1_36VarlenDynamicPersistentTileSchedulerILi128ELi112ELi256ELi32ELb0ELb0ELb1ELb0ELb1ELb1EEEEEEEEEvNT_6ParamsE --------------------------
	.section	.nv.constant0._ZN7cutlass13device_kernelIN5flash11enable_sm90INS1_16FlashAttnFwdSm90INS1_25CollectiveMainloopFwdSm90ILi2EN4cute5tupleIJNS5_1CILi1EEES8_S8_EEENS6_IJNS7_ILi128EEENS7_ILi112EEENS7_ILi192EEEEEELi192ENS_6half_tEfNS_4arch4Sm90ELb0ELb0ELb1ELb1ELb0ELb0ELb0ELb1ELb1ELb0ELb0ELb0EEENS1_21CollectiveEpilogueFwdINS6_IJSA_SC_SB_EEES9_SE_SG_Li256ELb1ELb0ELb0ELb0EEENS1_36VarlenDynamicPersistentTileSchedulerILi128ELi112ELi256ELi32ELb0ELb0ELb1ELb0ELb1ELb1EEEEEEEEEvNT_6ParamsE,"a",@progbits
	.sectionflags	@""
	.align	4
.nv.constant0._ZN7cutlass13device_kernelIN5flash11enable_sm90INS1_16FlashAttnFwdSm90INS1_25CollectiveMainloopFwdSm90ILi2EN4cute5tupleIJNS5_1CILi1EEES8_S8_EEENS6_IJNS7_ILi128EEENS7_ILi112EEENS7_ILi192EEEEEELi192ENS_6half_tEfNS_4arch4Sm90ELb0ELb0ELb1ELb1ELb0ELb0ELb0ELb1ELb1ELb0ELb0ELb0EEENS1_21CollectiveEpilogueFwdINS6_IJSA_SC_SB_EEES9_SE_SG_Li256ELb1ELb0ELb0ELb0EEENS1_36VarlenDynamicPersistentTileSchedulerILi128ELi112ELi256ELi32ELb0ELb0ELb1ELb0ELb1ELb1EEEEEEEEEvNT_6ParamsE:
	.zero		3456


//--------------------- .nv.constant0._ZN7cutlass13device_kernelIN5flash11enable_sm90INS1_16FlashAttnFwdSm90INS1_25CollectiveMainloopFwdSm90ILi2EN4cute5tupleIJNS5_1CILi1EEES8_S8_EEENS6_IJNS7_ILi128EEENS7_ILi112EEENS7_ILi192EEEEEELi192ENS_6half_tEfNS_4arch4Sm90ELb0ELb0ELb1ELb1ELb0ELb1ELb0ELb1ELb1ELb0ELb0ELb0EEENS1_21CollectiveEpilogueFwdINS6_IJSA_SC_SB_EEES9_SE_SG_Li256ELb1ELb0ELb0ELb0EEENS1_36VarlenDynamicPersistentTileSchedulerILi128ELi112ELi256ELi32ELb0ELb0ELb1ELb0ELb1ELb1EEEEEEEEEvNT_6ParamsE --------------------------
	.section	.nv.constant0._ZN7cutlass13device_kernelIN5flash11enable_sm90INS1_16FlashAttnFwdSm90INS1_25CollectiveMainloopFwdSm90ILi2EN4cute5tupleIJNS5_1CILi1EEES8_S8_EEENS6_IJNS7_ILi128EEENS7_ILi112EEENS7_ILi192EEEEEELi192ENS_6half_tEfNS_4arch4Sm90ELb0ELb0ELb1ELb1ELb0ELb1ELb0ELb1ELb1ELb0ELb0ELb0EEENS1_21CollectiveEpilogueFwdINS6_IJSA_SC_SB_EEES9_SE_SG_Li256ELb1ELb0ELb0ELb0EEENS1_36VarlenDynamicPersistentTileSchedulerILi128ELi112ELi256ELi32ELb0ELb0ELb1ELb0ELb1ELb1EEEEEEEEEvNT_6ParamsE,"a",@progbits
	.sectionflags	@""
	.align	4
.nv.constant0._ZN7cutlass13device_kernelIN5flash11enable_sm90INS1_16FlashAttnFwdSm90INS1_25CollectiveMainloopFwdSm90ILi2EN4cute5tupleIJNS5_1CILi1EEES8_S8_EEENS6_IJNS7_ILi128EEENS7_ILi112EEENS7_ILi192EEEEEELi192ENS_6half_tEfNS_4arch4Sm90ELb0ELb0ELb1ELb1ELb0ELb1ELb0ELb1ELb1ELb0ELb0ELb0EEENS1_21CollectiveEpilogueFwdINS6_IJSA_SC_SB_EEES9_SE_SG_Li256ELb1ELb0ELb0ELb0EEENS1_36VarlenDynamicPersistentTileSchedulerILi128ELi112ELi256ELi32ELb0ELb0ELb1ELb0ELb1ELb1EEEEEEEEEvNT_6ParamsE:
	.zero		3456


//--------------------- .nv.constant0._ZN7cutlass13device_kernelIN5flash11enable_sm90INS1_16FlashAttnFwdSm90INS1_25CollectiveMainloopFwdSm90ILi2EN4cute5tupleIJNS5_1CILi1EEES8_S8_EEENS6_IJNS7_ILi128EEENS7_ILi96EEENS7_ILi192EEEEEELi192ENS_6half_tEfNS_4arch4Sm90ELb0ELb1ELb1ELb0ELb0ELb0ELb0ELb1ELb1ELb0ELb0ELb0EEENS1_21CollectiveEpilogueFwdINS6_IJSA_SC_SB_EEES9_SE_SG_Li256ELb0ELb0ELb0ELb0EEENS1_30DynamicPersistentTileSchedulerILi256ELi32ELb0ELb0ELb1EEEEEEEEEvNT_6ParamsE --------------------------
	.section	.nv.constant0._ZN7cutlass13device_kernelIN5flash11enable_sm90INS1_16FlashAttnFwdSm90INS1_25CollectiveMainloopFwdSm90ILi2EN4cute5tupleIJNS5_1CILi1EEES8_S8_EEENS6_IJNS7_ILi128EEENS7_ILi96EEENS7_ILi192EEEEEELi192ENS_6half_tEfNS_4arch4Sm90ELb0ELb1ELb1ELb0ELb0ELb0ELb0ELb1ELb1ELb0ELb0ELb0EEENS1_21CollectiveEpilogueFwdINS6_IJSA_SC_SB_EEES9_SE_SG_Li256ELb0ELb0ELb0ELb0EEENS1_30DynamicPersistentTileSchedulerILi256ELi32ELb0ELb0ELb1EEEEEEEEEvNT_6ParamsE,"a",@progbits
	.sectionflags	@""
	.align	4
.nv.constant0._ZN7cutlass13device_kernelIN5flash11enable_sm90INS1_16FlashAttnFwdSm90INS1_25CollectiveMainloopFwdSm90ILi2EN4cute5tupleIJNS5_1CILi1EEES8_S8_EEENS6_IJNS7_ILi128EEENS7_ILi96EEENS7_ILi192EEEEEELi192ENS_6half_tEfNS_4arch4Sm90ELb0ELb1ELb1ELb0ELb0ELb0ELb0ELb1ELb1ELb0ELb0ELb0EEENS1_21CollectiveEpilogueFwdINS6_IJSA_SC_SB_EEES9_SE_SG_Li256ELb0ELb0ELb0ELb0EEENS1_30DynamicPersistentTileSchedulerILi256ELi32ELb0ELb0ELb1EEEEEEEEEvNT_6ParamsE:
	.zero		3840


//--------------------- .nv.constant0._ZN7cutlass13device_kernelIN5flash11enable_sm90INS1_16FlashAttnFwdSm90INS1_25CollectiveMainloopFwdSm90ILi2EN4cute5tupleIJNS5_1CILi1EEES8_S8_EEENS6_IJNS7_ILi128EEENS7_ILi96EEENS7_ILi192EEEEEELi192ENS_6half_tEfNS_4arch4Sm90ELb0ELb1ELb1ELb1ELb0ELb0ELb0ELb1ELb1ELb0ELb0ELb0EEENS1_21CollectiveEpilogueFwdINS6_IJSA_SC_SB_EEES9_SE_SG_Li256ELb1ELb0ELb0ELb0EEENS1_36VarlenDynamicPersistentTileSchedulerILi128ELi96ELi256ELi32ELb0ELb0ELb1ELb1ELb0ELb1EEEEEEEEEvNT_6ParamsE --------------------------
	.section	.nv.constant0._ZN7cutlass13device_kernelIN5flash11enable_sm90INS1_16FlashAttnFwdSm90INS1_25CollectiveMainloopFwdSm90ILi2EN4cute5tupleIJNS5_1CILi1EEES8_S8_EEENS6_IJNS7_ILi128EEENS7_ILi96EEENS7_ILi192EEEEEELi192ENS_6half_tEfNS_4arch4Sm90ELb0ELb1ELb1ELb1ELb0ELb0ELb0ELb1ELb1ELb0ELb0ELb0EEENS1_21CollectiveEpilogueFwdINS6_IJSA_SC_SB_EEES9_SE_SG_Li256ELb1ELb0ELb0ELb0EEENS1_36VarlenDynamicPersistentTileSchedulerILi128ELi96ELi256ELi32ELb0ELb0ELb1ELb1ELb0ELb1EEEEEEEEEvNT_6ParamsE,"a",@progbits
	.sectionflags	@""
	.align	4
.nv.constant0._ZN7cutlass13device_kernelIN5flash11enable_sm90INS1_16FlashAttnFwdSm90INS1_25CollectiveMainloopFwdSm90ILi2EN4cute5tupleIJNS5_1CILi1EEES8_S8_EEENS6_IJNS7_ILi128EEENS7_ILi96EEENS7_ILi192EEEEEELi192ENS_6half_tEfNS_4arch4Sm90ELb0ELb1ELb1ELb1ELb0ELb0ELb0ELb1ELb1ELb0ELb0ELb0EEENS1_21CollectiveEpilogueFwdINS6_IJSA_SC_SB_EEES9_SE_SG_Li256ELb1ELb0ELb0ELb0EEENS1_36VarlenDynamicPersistentTileSchedulerILi128ELi96ELi256ELi32ELb0ELb0ELb1ELb1ELb0ELb1EEEEEEEEEvNT_6ParamsE:
	.zero		3456


//--------------------- .nv.constant0._ZN7cutlass13device_kernelIN5flash11enable_sm90INS1_16FlashAttnFwdSm90INS1_25CollectiveMainloopFwdSm90ILi2EN4cute5tupleIJNS5_1CILi1EEES8_S8_EEENS6_IJNS7_ILi128EEENS7_ILi96EEENS7_ILi192EEEEEELi192ENS_6half_tEfNS_4arch4Sm90ELb0ELb1ELb1ELb1ELb0ELb1ELb0ELb1ELb1ELb0ELb0ELb0EEENS1_21CollectiveEpilogueFwdINS6_IJSA_SC_SB_EEES9_SE_SG_Li256ELb1ELb0ELb0ELb0EEENS1_36VarlenDynamicPersistentTileSchedulerILi128ELi96ELi256ELi32ELb0ELb0ELb1ELb1ELb0ELb1EEEEEEEEEvNT_6ParamsE --------------------------
	.section	.nv.constant0._ZN7cutlass13device_kernelIN5flash11enable_sm90INS1_16FlashAttnFwdSm90INS1_25CollectiveMainloopFwdSm90ILi2EN4cute5tupleIJNS5_1CILi1EEES8_S8_EEENS6_IJNS7_ILi128EEENS7_ILi96EEENS7_ILi192EEEEEELi192ENS_6half_tEfNS_4arch4Sm90ELb0ELb1ELb1ELb1ELb0ELb1ELb0ELb1ELb1ELb0ELb0ELb0EEENS1_21CollectiveEpilogueFwdINS6_IJSA_SC_SB_EEES9_SE_SG_Li256ELb1ELb0ELb0ELb0EEENS1_36VarlenDynamicPersistentTileSchedulerILi128ELi96ELi256ELi32ELb0ELb0ELb1ELb1ELb0ELb1EEEEEEEEEvNT_6ParamsE,"a",@progbits
	.sectionflags	@""
	.align	4
.nv.constant0._ZN7cutlass13device_kernelIN5flash11enable_sm90INS1_16FlashAttnFwdSm90INS1_25CollectiveMainloopFwdSm90ILi2EN4cute5tupleIJNS5_1CILi1EEES8_S8_EEENS6_IJNS7_ILi128EEENS7_ILi96EEENS7_ILi192EEEEEELi192ENS_6half_tEfNS_4arch4Sm90ELb0ELb1ELb1ELb1ELb0ELb1ELb0ELb1ELb1ELb0ELb0ELb0EEENS1_21CollectiveEpilogueFwdINS6_IJSA_SC_SB_EEES9_SE_SG_Li256ELb1ELb0ELb0ELb0EEENS1_36VarlenDynamicPersistentTileSchedulerILi128ELi96ELi256ELi32ELb0ELb0ELb1ELb1ELb0ELb1EEEEEEEEEvNT_6ParamsE:
	.zero		3456


//--------------------- .nv.constant0._ZN7cutlass13device_kernelIN5flash11enable_sm90INS1_16FlashAttnFwdSm90INS1_25CollectiveMainloopFwdSm90ILi2EN4cute5tupleIJNS5_1CILi1EEES8_S8_EEENS6_IJNS7_ILi128EEENS7_ILi112EEENS7_ILi192EEEEEELi192ENS_6half_tEfNS_4arch4Sm90ELb1ELb0ELb1ELb0ELb0ELb0ELb0ELb1ELb1ELb0ELb0ELb0EEENS1_21CollectiveEpilogueFwdINS6_IJSA_SC_SB_EEES9_SE_SG_Li256ELb0ELb0ELb0ELb0EEENS1_30DynamicPersistentTileSchedulerILi256ELi32ELb0ELb0ELb1EEEEEEEEEvNT_6ParamsE --------------------------
	.section	.nv.constant0._ZN7cutlass13device_kernelIN5flash11enable_sm90INS1_16FlashAttnFwdSm90INS1_25CollectiveMainloopFwdSm90ILi2EN4cute5tupleIJNS5_1CILi1EEES8_S8_EEENS6_IJNS7_ILi128EEENS7_ILi112EEENS7_ILi192EEEEEELi192ENS_6half_tEfNS_4arch4Sm90ELb1ELb0ELb1ELb0ELb0ELb0ELb0ELb1ELb1ELb0ELb0ELb0EEENS1_21CollectiveEpilogueFwdINS6_IJSA_SC_SB_EEES9_SE_SG_Li256ELb0ELb0ELb0ELb0EEENS1_30DynamicPersistentTileSchedulerILi256ELi32ELb0ELb0ELb1EEEEEEEEEvNT_6ParamsE,"a",@progbits
	.sectionflags	@""
	.align	4
.nv.constant0._ZN7cutlass13device_kernelIN5flash11enable_sm90INS1_16FlashAttnFwdSm90INS1_25CollectiveMainloopFwdSm90ILi2EN4cute5tupleIJNS5_1CILi1EEES8_S8_EEENS6_IJNS7_ILi128EEENS7_ILi112EEENS7_ILi192EEEEEELi192ENS_6half_tEfNS_4arch4Sm90ELb1ELb0ELb1ELb0ELb0ELb0ELb0ELb1ELb1ELb0ELb0ELb0EEENS1_21CollectiveEpilogueFwdINS6_IJSA_SC_SB_EEES9_SE_SG_Li256ELb0ELb0ELb0ELb0EEENS1_30DynamicPersistentTileSchedulerILi256ELi32ELb0ELb0ELb1EEEEEEEEEvNT_6ParamsE:
	.zero		3840


//--------------------- .nv.constant0._ZN7cutlass13device_kernelIN5flash11enable_sm90INS1_16FlashAttnFwdSm90INS1_25CollectiveMainloopFwdSm90ILi2EN4cute5tupleIJNS5_1CILi1EEES8_S8_EEENS6_IJNS7_ILi128EEENS7_ILi112EEENS7_ILi192EEEEEELi192ENS_6half_tEfNS_4arch4Sm90ELb1ELb0ELb1ELb1ELb0ELb0ELb0ELb1ELb1ELb0ELb0ELb0EEENS1_21CollectiveEpilogueFwdINS6_IJSA_SC_SB_EEES9_SE_SG_Li256ELb1ELb0ELb0ELb0EEENS1_36VarlenDynamicPersistentTileSchedulerILi128ELi112ELi256ELi32ELb0ELb0ELb1ELb1ELb1ELb1EEEEEEEEEvNT_6ParamsE --------------------------
	.section	.nv.constant0._ZN7cutlass13device_kernelIN5flash11enable_sm90INS1_16FlashAttnFwdSm90INS1_25CollectiveMainloopFwdSm90ILi2EN4cute5tupleIJNS5_1CILi1EEES8_S8_EEENS6_IJNS7_ILi128EEENS7_ILi112EEENS7_ILi192EEEEEELi192ENS_6half_tEfNS_4arch4Sm90ELb1ELb0ELb1ELb1ELb0ELb0ELb0ELb1ELb1ELb0ELb0ELb0EEENS1_21CollectiveEpilogueFwdINS6_IJSA_SC_SB_EEES9_SE_SG_Li256ELb1ELb0ELb0ELb0EEENS1_36VarlenDynamicPersistentTileSchedulerILi128ELi112ELi256ELi32ELb0ELb0ELb1ELb1ELb1ELb1EEEEEEEEEvNT_6ParamsE,"a",@progbits
	.sectionflags	@""
	.align	4
.nv.constant0._ZN7cutlass13device_kernelIN5flash11enable_sm90INS1_16FlashAttnFwdSm90INS1_25CollectiveMainloopFwdSm90ILi2EN4cute5tupleIJNS5_1CILi1EEES8_S8_EEENS6_IJNS7_ILi128EEENS7_ILi112EEENS7_ILi192EEEEEELi192ENS_6half_tEfNS_4arch4Sm90ELb1ELb0ELb1ELb1ELb0ELb0ELb0ELb1ELb1ELb0ELb0ELb0EEENS1_21CollectiveEpilogueFwdINS6_IJSA_SC_SB_EEES9_SE_SG_Li256ELb1ELb0ELb0ELb0EEENS1_36VarlenDynamicPersistentTileSchedulerILi128ELi112ELi256ELi32ELb0ELb0ELb1ELb1ELb1ELb1EEEEEEEEEvNT_6ParamsE:
	.zero		3456


//--------------------- .nv.constant0._ZN7cutlass13device_kernelIN5flash11enable_sm90INS1_16FlashAttnFwdSm90INS1_25CollectiveMainloopFwdSm90ILi2EN4cute5tupleIJNS5_1CILi1EEES8_S8_EEENS6_IJNS7_ILi128EEENS7_ILi112EEENS7_ILi192EEEEEELi192ENS_6half_tEfNS_4arch4Sm90ELb1ELb0ELb1ELb1ELb0ELb1ELb0ELb1ELb1ELb0ELb0ELb0EEENS1_21CollectiveEpilogueFwdINS6_IJSA_SC_SB_EEES9_SE_SG_Li256ELb1ELb0ELb0ELb0EEENS1_36VarlenDynamicPersistentTileSchedulerILi128ELi112ELi256ELi32ELb0ELb0ELb1ELb1ELb1ELb1EEEEEEEEEvNT_6ParamsE --------------------------
	.section	.nv.constant0._ZN7cutlass13device_kernelIN5flash11enable_sm90INS1_16FlashAttnFwdSm90INS1_25CollectiveMainloopFwdSm90ILi2EN4cute5tupleIJNS5_1CILi1EEES8_S8_EEENS6_IJNS7_ILi128EEENS7_ILi112EEENS7_ILi192EEEEEELi192ENS_6half_tEfNS_4arch4Sm90ELb1ELb0ELb1ELb1ELb0ELb1ELb0ELb1ELb1ELb0ELb0ELb0EEENS1_21CollectiveEpilogueFwdINS6_IJSA_SC_SB_EEES9_SE_SG_Li256ELb1ELb0ELb0ELb0EEENS1_36VarlenDynamicPersistentTileSchedulerILi128ELi112ELi256ELi32ELb0ELb0ELb1ELb1ELb1ELb1EEEEEEEEEvNT_6ParamsE,"a",@progbits
	.sectionflags	@""
	.align	4
.nv.constant0._ZN7cutlass13device_kernelIN5flash11enable_sm90INS1_16FlashAttnFwdSm90INS1_25CollectiveMainloopFwdSm90ILi2EN4cute5tupleIJNS5_1CILi1EEES8_S8_EEENS6_IJNS7_ILi128EEENS7_ILi112EEENS7_ILi192EEEEEELi192ENS_6half_tEfNS_4arch4Sm90ELb1ELb0ELb1ELb1ELb0ELb1ELb0ELb1ELb1ELb0ELb0ELb0EEENS1_21CollectiveEpilogueFwdINS6_IJSA_SC_SB_EEES9_SE_SG_Li256ELb1ELb0ELb0ELb0EEENS1_36VarlenDynamicPersistentTileSchedulerILi128ELi112ELi256ELi32ELb0ELb0ELb1ELb1ELb1ELb1EEEEEEEEEvNT_6ParamsE:
	.zero		3456


//--------------------- SYMBOLS --------------------------

	.type		.nv.reservedSmem.offset0,@object
	.size		.nv.reservedSmem.offset0,0x4
